	.target	sm_100a

	.elftype	@"ET_EXEC"


//--------------------- .note.nv.tkinfo           --------------------------
	.section	.note.nv.tkinfo,"",@"SHT_NOTE"
	.sectionflags	@"SHF_NOTE_NV_TKINFO"
	.tkinfo
        /*0018*/ 	.word	0x00000002
        /*0030*/ 	.string	""
        /*0030*/ 	.string	"ptxas"
        /*0030*/ 	.string	"Cuda compilation tools, release 13.0, V13.0.88"
        /*0030*/ 	.string	"Build cuda_13.0.r13.0/compiler.36424714_0"
        /*0030*/ 	.string	"-arch sm_100a -m 64 "



//--------------------- .note.nv.cuinfo           --------------------------
	.section	.note.nv.cuinfo,"",@"SHT_NOTE"
	.sectionflags	@"SHF_NOTE_NV_CUINFO"
        /*0018*/ 	.short	0x0002
        /*001a*/ 	.short	0x0064
        /*001c*/ 	.short	0x0082
	.zero		2


//--------------------- .nv.info                  --------------------------
	.section	.nv.info,"",@"SHT_CUDA_INFO"
	.align	4


	//----- nvinfo : EIATTR_REGCOUNT
	.align		4
        /*0000*/ 	.byte	0x04, 0x2f
        /*0002*/ 	.short	(.L_19 - .L_18)
	.align		4
.L_18:
        /*0004*/ 	.word	index@(_ZN7cutlass13device_kernelINS_4gemm6kernel13GemmUniversalIN4cute5tupleIJiiiiEEENS1_10collective13CollectiveMmaINS1_35MainloopSm100TmaUmmaWarpSpecializedILi4ELi2ELi4ENS5_IJNS4_1CILi1EEENSA_ILi2EEESB_EEEEENS5_IJNSA_ILi64EEENSA_ILi128EEESF_EEENS_10tfloat32_tENS5_IJlSB_lEEESI_SJ_NS4_8TiledMMAINS4_8MMA_AtomIJNS4_17SM100_MMA_TF32_SSISI_SI_fLi64ELi128ELNS4_4UMMA5MajorE0ELSO_0ELNSN_7ScaleInE0ELSP_0EEEEEENS4_6LayoutINS5_IJSB_SB_SB_EEENS5_IJNSA_ILi0EEESU_SU_EEEEENS5_IJNS4_10UnderscoreESX_SX_EEEEENS4_23SM90_TMA_LOAD_MULTICASTENS4_14ComposedLayoutINS4_7SwizzleILi3ELi4ELi3EEENS4_18smem_ptr_flag_bitsILi32EEENSS_INS5_IJNSA_ILi8EEENSA_ILi32EEEEEENS5_IJS17_SB_EEEEEEEvNS4_8identityENS4_13SM90_TMA_LOADES1B_vS1C_EENS_8epilogue10collective18CollectiveEpilogueINS1F_23Sm100TmaWarpSpecializedILi4ELi2ELi16ELb1ELb0EEEJSH_NS5_IJNSS_ISF_SB_EENSS_IS17_SB_EEEEESI_SJ_SI_SJ_NS1F_6fusion15FusionCallbacksIS1J_NS1N_17LinearCombinationISI_fSI_fLNS_15FloatRoundStyleE2EEESH_S1M_JEEENS4_5SM1004TMEM4LOAD26SM100_TMEM_LOAD_16dp128b8xES1D_S1B_NS4_17SM75_U32x4_LDSM_NENS4_14SM90_TMA_STOREES1B_NS4_17SM90_U32x4_STSM_NENS4_39AutoVectorizingCopyWithAssumedAlignmentILi128EEEEEEvvEEEEvNT_6ParamsE)
        /*0008*/ 	.word	0x00000050


	//----- nvinfo : EIATTR_FRAME_SIZE
	.align		4
.L_19:
        /*000c*/ 	.byte	0x04, 0x11
        /*000e*/ 	.short	(.L_21 - .L_20)
	.align		4
.L_20:
        /*0010*/ 	.word	index@($__internal_2_$__cuda_sm10x_tcgen05_guardrail_trap_unallocated_columns_being_dealloced)
        /*0014*/ 	.word	0x00000000


	//----- nvinfo : EIATTR_FRAME_SIZE
	.align		4
.L_21:
        /*0018*/ 	.byte	0x04, 0x11
        /*001a*/ 	.short	(.L_23 - .L_22)
	.align		4
.L_22:
        /*001c*/ 	.word	index@($__internal_1_$__cuda_sm10x_tcgen05_guardrail_trap_phase_invalid_during_alloc)
        /*0020*/ 	.word	0x00000000


	//----- nvinfo : EIATTR_FRAME_SIZE
	.align		4
.L_23:
        /*0024*/ 	.byte	0x04, 0x11
        /*0026*/ 	.short	(.L_25 - .L_24)
	.align		4
.L_24:
        /*0028*/ 	.word	index@($__internal_0_$__cuda_sm10x_tcgen05_guardrail_trap_col_being_dealloced_not_returned_by_alloc)
        /*002c*/ 	.word	0x00000000


	//----- nvinfo : EIATTR_FRAME_SIZE
	.align		4
.L_25:
        /*0030*/ 	.byte	0x04, 0x11
        /*0032*/ 	.short	(.L_27 - .L_26)
	.align		4
.L_26:
        /*0034*/ 	.word	index@(_ZN7cutlass13device_kernelINS_4gemm6kernel13GemmUniversalIN4cute5tupleIJiiiiEEENS1_10collective13CollectiveMmaINS1_35MainloopSm100TmaUmmaWarpSpecializedILi4ELi2ELi4ENS5_IJNS4_1CILi1EEENSA_ILi2EEESB_EEEEENS5_IJNSA_ILi64EEENSA_ILi128EEESF_EEENS_10tfloat32_tENS5_IJlSB_lEEESI_SJ_NS4_8TiledMMAINS4_8MMA_AtomIJNS4_17SM100_MMA_TF32_SSISI_SI_fLi64ELi128ELNS4_4UMMA5MajorE0ELSO_0ELNSN_7ScaleInE0ELSP_0EEEEEENS4_6LayoutINS5_IJSB_SB_SB_EEENS5_IJNSA_ILi0EEESU_SU_EEEEENS5_IJNS4_10UnderscoreESX_SX_EEEEENS4_23SM90_TMA_LOAD_MULTICASTENS4_14ComposedLayoutINS4_7SwizzleILi3ELi4ELi3EEENS4_18smem_ptr_flag_bitsILi32EEENSS_INS5_IJNSA_ILi8EEENSA_ILi32EEEEEENS5_IJS17_SB_EEEEEEEvNS4_8identityENS4_13SM90_TMA_LOADES1B_vS1C_EENS_8epilogue10collective18CollectiveEpilogueINS1F_23Sm100TmaWarpSpecializedILi4ELi2ELi16ELb1ELb0EEEJSH_NS5_IJNSS_ISF_SB_EENSS_IS17_SB_EEEEESI_SJ_SI_SJ_NS1F_6fusion15FusionCallbacksIS1J_NS1N_17LinearCombinationISI_fSI_fLNS_15FloatRoundStyleE2EEESH_S1M_JEEENS4_5SM1004TMEM4LOAD26SM100_TMEM_LOAD_16dp128b8xES1D_S1B_NS4_17SM75_U32x4_LDSM_NENS4_14SM90_TMA_STOREES1B_NS4_17SM90_U32x4_STSM_NENS4_39AutoVectorizingCopyWithAssumedAlignmentILi128EEEEEEvvEEEEvNT_6ParamsE)
        /*0038*/ 	.word	0x00000000


	//----- nvinfo : EIATTR_MIN_STACK_SIZE
	.align		4
.L_27:
        /*003c*/ 	.byte	0x04, 0x12
        /*003e*/ 	.short	(.L_29 - .L_28)
	.align		4
.L_28:
        /*0040*/ 	.word	index@(_ZN7cutlass13device_kernelINS_4gemm6kernel13GemmUniversalIN4cute5tupleIJiiiiEEENS1_10collective13CollectiveMmaINS1_35MainloopSm100TmaUmmaWarpSpecializedILi4ELi2ELi4ENS5_IJNS4_1CILi1EEENSA_ILi2EEESB_EEEEENS5_IJNSA_ILi64EEENSA_ILi128EEESF_EEENS_10tfloat32_tENS5_IJlSB_lEEESI_SJ_NS4_8TiledMMAINS4_8MMA_AtomIJNS4_17SM100_MMA_TF32_SSISI_SI_fLi64ELi128ELNS4_4UMMA5MajorE0ELSO_0ELNSN_7ScaleInE0ELSP_0EEEEEENS4_6LayoutINS5_IJSB_SB_SB_EEENS5_IJNSA_ILi0EEESU_SU_EEEEENS5_IJNS4_10UnderscoreESX_SX_EEEEENS4_23SM90_TMA_LOAD_MULTICASTENS4_14ComposedLayoutINS4_7SwizzleILi3ELi4ELi3EEENS4_18smem_ptr_flag_bitsILi32EEENSS_INS5_IJNSA_ILi8EEENSA_ILi32EEEEEENS5_IJS17_SB_EEEEEEEvNS4_8identityENS4_13SM90_TMA_LOADES1B_vS1C_EENS_8epilogue10collective18CollectiveEpilogueINS1F_23Sm100TmaWarpSpecializedILi4ELi2ELi16ELb1ELb0EEEJSH_NS5_IJNSS_ISF_SB_EENSS_IS17_SB_EEEEESI_SJ_SI_SJ_NS1F_6fusion15FusionCallbacksIS1J_NS1N_17LinearCombinationISI_fSI_fLNS_15FloatRoundStyleE2EEESH_S1M_JEEENS4_5SM1004TMEM4LOAD26SM100_TMEM_LOAD_16dp128b8xES1D_S1B_NS4_17SM75_U32x4_LDSM_NENS4_14SM90_TMA_STOREES1B_NS4_17SM90_U32x4_STSM_NENS4_39AutoVectorizingCopyWithAssumedAlignmentILi128EEEEEEvvEEEEvNT_6ParamsE)
        /*0044*/ 	.word	0x00000000
.L_29:


//--------------------- .nv.compat                --------------------------
	.section	.nv.compat,"",@"SHT_CUDA_COMPAT_INFO"
	.align	4
        /*0000*/ 	.byte	0x02, 0x09, 0x01, 0x00, 0x02, 0x02, 0x02, 0x00, 0x02, 0x05, 0x05, 0x00, 0x03, 0x07, 0x01, 0x01
        /*0010*/ 	.byte	0x02, 0x03, 0x01, 0x00, 0x02, 0x06, 0x01, 0x00, 0x04, 0x0b, 0x08, 0x00, 0x09, 0x00, 0x00, 0x00
        /*0020*/ 	.byte	0x00, 0x00, 0x00, 0x00


//--------------------- .nv.info._ZN7cutlass13device_kernelINS_4gemm6kernel13GemmUniversalIN4cute5tupleIJiiiiEEENS1_10collective13CollectiveMmaINS1_35MainloopSm100TmaUmmaWarpSpecializedILi4ELi2ELi4ENS5_IJNS4_1CILi1EEENSA_ILi2EEESB_EEEEENS5_IJNSA_ILi64EEENSA_ILi128EEESF_EEENS_10tfloat32_tENS5_IJlSB_lEEESI_SJ_NS4_8TiledMMAINS4_8MMA_AtomIJNS4_17SM100_MMA_TF32_SSISI_SI_fLi64ELi128ELNS4_4UMMA5MajorE0ELSO_0ELNSN_7ScaleInE0ELSP_0EEEEEENS4_6LayoutINS5_IJSB_SB_SB_EEENS5_IJNSA_ILi0EEESU_SU_EEEEENS5_IJNS4_10UnderscoreESX_SX_EEEEENS4_23SM90_TMA_LOAD_MULTICASTENS4_14ComposedLayoutINS4_7SwizzleILi3ELi4ELi3EEENS4_18smem_ptr_flag_bitsILi32EEENSS_INS5_IJNSA_ILi8EEENSA_ILi32EEEEEENS5_IJS17_SB_EEEEEEEvNS4_8identityENS4_13SM90_TMA_LOADES1B_vS1C_EENS_8epilogue10collective18CollectiveEpilogueINS1F_23Sm100TmaWarpSpecializedILi4ELi2ELi16ELb1ELb0EEEJSH_NS5_IJNSS_ISF_SB_EENSS_IS17_SB_EEEEESI_SJ_SI_SJ_NS1F_6fusion15FusionCallbacksIS1J_NS1N_17LinearCombinationISI_fSI_fLNS_15FloatRoundStyleE2EEESH_S1M_JEEENS4_5SM1004TMEM4LOAD26SM100_TMEM_LOAD_16dp128b8xES1D_S1B_NS4_17SM75_U32x4_LDSM_NENS4_14SM90_TMA_STOREES1B_NS4_17SM90_U32x4_STSM_NENS4_39AutoVectorizingCopyWithAssumedAlignmentILi128EEEEEEvvEEEEvNT_6ParamsE --------------------------
	.section	.nv.info._ZN7cutlass13device_kernelINS_4gemm6kernel13GemmUniversalIN4cute5tupleIJiiiiEEENS1_10collective13CollectiveMmaINS1_35MainloopSm100TmaUmmaWarpSpecializedILi4ELi2ELi4ENS5_IJNS4_1CILi1EEENSA_ILi2EEESB_EEEEENS5_IJNSA_ILi64EEENSA_ILi128EEESF_EEENS_10tfloat32_tENS5_IJlSB_lEEESI_SJ_NS4_8TiledMMAINS4_8MMA_AtomIJNS4_17SM100_MMA_TF32_SSISI_SI_fLi64ELi128ELNS4_4UMMA5MajorE0ELSO_0ELNSN_7ScaleInE0ELSP_0EEEEEENS4_6LayoutINS5_IJSB_SB_SB_EEENS5_IJNSA_ILi0EEESU_SU_EEEEENS5_IJNS4_10UnderscoreESX_SX_EEEEENS4_23SM90_TMA_LOAD_MULTICASTENS4_14ComposedLayoutINS4_7SwizzleILi3ELi4ELi3EEENS4_18smem_ptr_flag_bitsILi32EEENSS_INS5_IJNSA_ILi8EEENSA_ILi32EEEEEENS5_IJS17_SB_EEEEEEEvNS4_8identityENS4_13SM90_TMA_LOADES1B_vS1C_EENS_8epilogue10collective18CollectiveEpilogueINS1F_23Sm100TmaWarpSpecializedILi4ELi2ELi16ELb1ELb0EEEJSH_NS5_IJNSS_ISF_SB_EENSS_IS17_SB_EEEEESI_SJ_SI_SJ_NS1F_6fusion15FusionCallbacksIS1J_NS1N_17LinearCombinationISI_fSI_fLNS_15FloatRoundStyleE2EEESH_S1M_JEEENS4_5SM1004TMEM4LOAD26SM100_TMEM_LOAD_16dp128b8xES1D_S1B_NS4_17SM75_U32x4_LDSM_NENS4_14SM90_TMA_STOREES1B_NS4_17SM90_U32x4_STSM_NENS4_39AutoVectorizingCopyWithAssumedAlignmentILi128EEEEEEvvEEEEvNT_6ParamsE,"",@"SHT_CUDA_INFO"
	.sectionflags	@""
	.align	4


	//----- nvinfo : EIATTR_CUDA_API_VERSION
	.align		4
        /*0000*/ 	.byte	0x04, 0x37
        /*0002*/ 	.short	(.L_31 - .L_30)
.L_30:
        /*0004*/ 	.word	0x00000082


	//----- nvinfo : EIATTR_KPARAM_INFO
	.align		4
.L_31:
        /*0008*/ 	.byte	0x04, 0x17
        /*000a*/ 	.short	(.L_33 - .L_32)
.L_32:
        /*000c*/ 	.word	0x00000000
        /*0010*/ 	.short	0x0000
        /*0012*/ 	.short	0x0000
        /*0014*/ 	.byte	0x00, 0xf0, 0x01, 0x20


	//----- nvinfo : EIATTR_AT_ENTRY_FRAGMENTS
	.align		4
.L_33:
        /*0018*/ 	.byte	0x04, 0x4f
        /*001a*/ 	.short	(.L_35 - .L_34)


	//   ....[0]....
.L_34:
        /*001c*/ 	.word	0x00000006


	//----- nvinfo : EIATTR_RESERVED_SMEM_USED
	.align		4
.L_35:
        /*0020*/ 	.byte	0x01, 0x41
	.zero		2


	//----- nvinfo : EIATTR_SPARSE_MMA_MASK
	.align		4
        /*0024*/ 	.byte	0x03, 0x50
        /*0026*/ 	.short	0x0000


	//----- nvinfo : EIATTR_TCGEN05_1CTA_USED
	.align		4
        /*0028*/ 	.byte	0x01, 0x51
	.zero		2


	//----- nvinfo : EIATTR_MAXREG_COUNT
	.align		4
        /*002c*/ 	.byte	0x03, 0x1b
        /*002e*/ 	.short	0x00ff


	//----- nvinfo : EIATTR_NUM_BARRIERS
	.align		4
        /*0030*/ 	.byte	0x02, 0x4c
        /*0032*/ 	.byte	0x07
	.zero		1


	//----- nvinfo : EIATTR_EXTERNS
	.align		4
        /*0034*/ 	.byte	0x04, 0x0f
        /*0036*/ 	.short	(.L_37 - .L_36)


	//   ....[0]....
	.align		4
.L_36:
        /*0038*/ 	.word	index@(__assertfail)


	//----- nvinfo : EIATTR_MERCURY_ISA_VERSION
	.align		4
.L_37:
        /*003c*/ 	.byte	0x03, 0x5f
        /*003e*/ 	.short	0x0101


	//----- nvinfo : EIATTR_INT_WARP_WIDE_INSTR_OFFSETS
	.align		4
        /*0040*/ 	.byte	0x04, 0x31
        /*0042*/ 	.short	(.L_39 - .L_38)


	//   ....[0]....
.L_38:
        /*0044*/ 	.word	0x00004010


	//   ....[1]....
        /*0048*/ 	.word	0x00004040


	//   ....[2]....
        /*004c*/ 	.word	0x00004060


	//   ....[3]....
        /*0050*/ 	.word	0x00004ba0


	//   ....[4]....
        /*0054*/ 	.word	0x00004c10


	//   ....[5]....
        /*0058*/ 	.word	0x00004cf0


	//   ....[6]....
        /*005c*/ 	.word	0x00004d70


	//   ....[7]....
        /*0060*/ 	.word	0x00004e70


	//   ....[8]....
        /*0064*/ 	.word	0x00004ef0


	//   ....[9]....
        /*0068*/ 	.word	0x00004fe0


	//   ....[10]....
        /*006c*/ 	.word	0x00005090


	//----- nvinfo : EIATTR_COOP_GROUP_MASK_REGIDS
	.align		4
.L_39:
        /*0070*/ 	.byte	0x04, 0x29
        /*0072*/ 	.short	(.L_41 - .L_40)


	//   ....[0]....
.L_40:
        /*0074*/ 	.word	0xffffffff


	//   ....[1]....
        /*0078*/ 	.word	0xffffffff


	//   ....[2]....
        /*007c*/ 	.word	0xffffffff


	//   ....[3]....
        /*0080*/ 	.word	0xffffffff


	//   ....[4]....
        /*0084*/ 	.word	0xffffffff


	//   ....[5]....
        /*0088*/ 	.word	0xffffffff


	//   ....[6]....
        /*008c*/ 	.word	0xffffffff


	//   ....[7]....
        /*0090*/ 	.word	0xffffffff


	//   ....[8]....
        /*0094*/ 	.word	0xffffffff


	//   ....[9]....
        /*0098*/ 	.word	0xffffffff


	//   ....[10]....
        /*009c*/ 	.word	0xffffffff


	//   ....[11]....
        /*00a0*/ 	.word	0xffffffff


	//   ....[12]....
        /*00a4*/ 	.word	0xffffffff


	//   ....[13]....
        /*00a8*/ 	.word	0xffffffff


	//----- nvinfo : EIATTR_COOP_GROUP_INSTR_OFFSETS
	.align		4
.L_41:
        /*00ac*/ 	.byte	0x04, 0x28
        /*00ae*/ 	.short	(.L_43 - .L_42)


	//   ....[0]....
.L_42:
        /*00b0*/ 	.word	0x00000080


	//   ....[1]....
        /*00b4*/ 	.word	0x000004f0


	//   ....[2]....
        /*00b8*/ 	.word	0x000006a0


	//   ....[3]....
        /*00bc*/ 	.word	0x00000840


	//   ....[4]....
        /*00c0*/ 	.word	0x00000940


	//   ....[5]....
        /*00c4*/ 	.word	0x00000ab0


	//   ....[6]....
        /*00c8*/ 	.word	0x00000c50


	//   ....[7]....
        /*00cc*/ 	.word	0x00000e00


	//   ....[8]....
        /*00d0*/ 	.word	0x00002190


	//   ....[9]....
        /*00d4*/ 	.word	0x00003040


	//   ....[10]....
        /*00d8*/ 	.word	0x00003250


	//   ....[11]....
        /*00dc*/ 	.word	0x00003280


	//   ....[12]....
        /*00e0*/ 	.word	0x00003ef0


	//   ....[13]....
        /*00e4*/ 	.word	0x00004120


	//----- nvinfo : EIATTR_VRC_CTA_INIT_COUNT
	.align		4
.L_43:
        /*00e8*/ 	.byte	0x02, 0x4a
        /*00ea*/ 	.byte	0x80
	.zero		1


	//----- nvinfo : EIATTR_SYSCALL_OFFSETS
	.align		4
        /*00ec*/ 	.byte	0x04, 0x46
        /*00ee*/ 	.short	(.L_45 - .L_44)


	//   ....[0]....
.L_44:
        /*00f0*/ 	.word	0x00005d30


	//   ....[1]....
        /*00f4*/ 	.word	0x00005e20


	//   ....[2]....
        /*00f8*/ 	.word	0x000066c0


	//   ....[3]....
        /*00fc*/ 	.word	0x00007080


	//   ....[4]....
        /*0100*/ 	.word	0x000079f0


	//   ....[5]....
        /*0104*/ 	.word	0x00008360


	//----- nvinfo : EIATTR_MBARRIER_INSTR_OFFSETS
	.align		4
.L_45:
        /*0108*/ 	.byte	0x04, 0x39
        /*010a*/ 	.short	(.L_47 - .L_46)


	//   ....[0]....
.L_46:
        /*010c*/ 	.word	0x00000610
        /*0110*/ 	.word	0x000000ff
        /*0114*/ 	.word	0x00000000
        /*0118*/ 	.short	0x0100
        /*011a*/ 	.byte	0x04
	.zero		1


	//   ....[1]....
        /*011c*/ 	.word	0x00000620
        /*0120*/ 	.word	0x000000ff
        /*0124*/ 	.word	0x00000020
        /*0128*/ 	.short	0x0100
        /*012a*/ 	.byte	0x04
	.zero		1


	//   ....[2]....
        /*012c*/ 	.word	0x00000630
        /*0130*/ 	.word	0x000000ff
        /*0134*/ 	.word	0x00000008
        /*0138*/ 	.short	0x0100
        /*013a*/ 	.byte	0x04
	.zero		1


	//   ....[3]....
        /*013c*/ 	.word	0x00000640
        /*0140*/ 	.word	0x000000ff
        /*0144*/ 	.word	0x00000028
        /*0148*/ 	.short	0x0100
        /*014a*/ 	.byte	0x04
	.zero		1


	//   ....[4]....
        /*014c*/ 	.word	0x00000650
        /*0150*/ 	.word	0x000000ff
        /*0154*/ 	.word	0x00000010
        /*0158*/ 	.short	0x0100
        /*015a*/ 	.byte	0x04
	.zero		1


	//   ....[5]....
        /*015c*/ 	.word	0x00000660
        /*0160*/ 	.word	0x000000ff
        /*0164*/ 	.word	0x00000030
        /*0168*/ 	.short	0x0100
        /*016a*/ 	.byte	0x04
	.zero		1


	//   ....[6]....
        /*016c*/ 	.word	0x00000670
        /*0170*/ 	.word	0x000000ff
        /*0174*/ 	.word	0x00000018
        /*0178*/ 	.short	0x0100
        /*017a*/ 	.byte	0x04
	.zero		1


	//   ....[7]....
        /*017c*/ 	.word	0x00000680
        /*0180*/ 	.word	0x000000ff
        /*0184*/ 	.word	0x00000038
        /*0188*/ 	.short	0x0100
        /*018a*/ 	.byte	0x04
	.zero		1


	//   ....[8]....
        /*018c*/ 	.word	0x000007b0
        /*0190*/ 	.word	0x000000ff
        /*0194*/ 	.word	0x00000040
        /*0198*/ 	.short	0x0100
        /*019a*/ 	.byte	0x04
	.zero		1


	//   ....[9]....
        /*019c*/ 	.word	0x000007c0
        /*01a0*/ 	.word	0x000000ff
        /*01a4*/ 	.word	0x00000060
        /*01a8*/ 	.short	0x0100
        /*01aa*/ 	.byte	0x04
	.zero		1


	//   ....[10]....
        /*01ac*/ 	.word	0x000007d0
        /*01b0*/ 	.word	0x000000ff
        /*01b4*/ 	.word	0x00000048
        /*01b8*/ 	.short	0x0100
        /*01ba*/ 	.byte	0x04
	.zero		1


	//   ....[11]....
        /*01bc*/ 	.word	0x000007e0
        /*01c0*/ 	.word	0x000000ff
        /*01c4*/ 	.word	0x00000068
        /*01c8*/ 	.short	0x0100
        /*01ca*/ 	.byte	0x04
	.zero		1


	//   ....[12]....
        /*01cc*/ 	.word	0x000007f0
        /*01d0*/ 	.word	0x000000ff
        /*01d4*/ 	.word	0x00000050
        /*01d8*/ 	.short	0x0100
        /*01da*/ 	.byte	0x04
	.zero		1


	//   ....[13]....
        /*01dc*/ 	.word	0x00000800
        /*01e0*/ 	.word	0x000000ff
        /*01e4*/ 	.word	0x00000070
        /*01e8*/ 	.short	0x0100
        /*01ea*/ 	.byte	0x04
	.zero		1


	//   ....[14]....
        /*01ec*/ 	.word	0x00000810
        /*01f0*/ 	.word	0x000000ff
        /*01f4*/ 	.word	0x00000058
        /*01f8*/ 	.short	0x0100
        /*01fa*/ 	.byte	0x04
	.zero		1


	//   ....[15]....
        /*01fc*/ 	.word	0x00000820
        /*0200*/ 	.word	0x000000ff
        /*0204*/ 	.word	0x00000078
        /*0208*/ 	.short	0x0100
        /*020a*/ 	.byte	0x04
	.zero		1


	//   ....[16]....
        /*020c*/ 	.word	0x00000910
        /*0210*/ 	.word	0x000000ff
        /*0214*/ 	.word	0x00000080
        /*0218*/ 	.short	0x0100
        /*021a*/ 	.byte	0x06
	.zero		1


	//   ....[17]....
        /*021c*/ 	.word	0x00000920
        /*0220*/ 	.word	0x000000ff
        /*0224*/ 	.word	0x00000088
        /*0228*/ 	.short	0x0100
        /*022a*/ 	.byte	0x06
	.zero		1


	//   ....[18]....
        /*022c*/ 	.word	0x00000a60
        /*0230*/ 	.word	0x000000ff
        /*0234*/ 	.word	0x00000090
        /*0238*/ 	.short	0x0100
        /*023a*/ 	.byte	0x06
	.zero		1


	//   ....[19]....
        /*023c*/ 	.word	0x00000a70
        /*0240*/ 	.word	0x000000ff
        /*0244*/ 	.word	0x000000a0
        /*0248*/ 	.short	0x0100
        /*024a*/ 	.byte	0x06
	.zero		1


	//   ....[20]....
        /*024c*/ 	.word	0x00000a80
        /*0250*/ 	.word	0x000000ff
        /*0254*/ 	.word	0x00000098
        /*0258*/ 	.short	0x0100
        /*025a*/ 	.byte	0x06
	.zero		1


	//   ....[21]....
        /*025c*/ 	.word	0x00000a90
        /*0260*/ 	.word	0x000000ff
        /*0264*/ 	.word	0x000000a8
        /*0268*/ 	.short	0x0100
        /*026a*/ 	.byte	0x06
	.zero		1


	//   ....[22]....
        /*026c*/ 	.word	0x00000bc0
        /*0270*/ 	.word	0x000000ff
        /*0274*/ 	.word	0x000000b0
        /*0278*/ 	.short	0x0100
        /*027a*/ 	.byte	0x04
	.zero		1


	//   ....[23]....
        /*027c*/ 	.word	0x00000bd0
        /*0280*/ 	.word	0x000000ff
        /*0284*/ 	.word	0x000000d0
        /*0288*/ 	.short	0x0100
        /*028a*/ 	.byte	0x04
	.zero		1


	//   ....[24]....
        /*028c*/ 	.word	0x00000be0
        /*0290*/ 	.word	0x000000ff
        /*0294*/ 	.word	0x000000b8
        /*0298*/ 	.short	0x0100
        /*029a*/ 	.byte	0x04
	.zero		1


	//   ....[25]....
        /*029c*/ 	.word	0x00000bf0
        /*02a0*/ 	.word	0x000000ff
        /*02a4*/ 	.word	0x000000d8
        /*02a8*/ 	.short	0x0100
        /*02aa*/ 	.byte	0x04
	.zero		1


	//   ....[26]....
        /*02ac*/ 	.word	0x00000c00
        /*02b0*/ 	.word	0x000000ff
        /*02b4*/ 	.word	0x000000c0
        /*02b8*/ 	.short	0x0100
        /*02ba*/ 	.byte	0x04
	.zero		1


	//   ....[27]....
        /*02bc*/ 	.word	0x00000c10
        /*02c0*/ 	.word	0x000000ff
        /*02c4*/ 	.word	0x000000e0
        /*02c8*/ 	.short	0x0100
        /*02ca*/ 	.byte	0x04
	.zero		1


	//   ....[28]....
        /*02cc*/ 	.word	0x00000c20
        /*02d0*/ 	.word	0x000000ff
        /*02d4*/ 	.word	0x000000c8
        /*02d8*/ 	.short	0x0100
        /*02da*/ 	.byte	0x04
	.zero		1


	//   ....[29]....
        /*02dc*/ 	.word	0x00000c30
        /*02e0*/ 	.word	0x000000ff
        /*02e4*/ 	.word	0x000000e8
        /*02e8*/ 	.short	0x0100
        /*02ea*/ 	.byte	0x04
	.zero		1


	//   ....[30]....
        /*02ec*/ 	.word	0x00000d20
        /*02f0*/ 	.word	0x000000ff
        /*02f4*/ 	.word	0x000000f0
        /*02f8*/ 	.short	0x0100
        /*02fa*/ 	.byte	0x04
	.zero		1


	//   ....[31]....
        /*02fc*/ 	.word	0x00000d30
        /*0300*/ 	.word	0x000000ff
        /*0304*/ 	.word	0x00000100
        /*0308*/ 	.short	0x0100
        /*030a*/ 	.byte	0x04
	.zero		1


	//   ....[32]....
        /*030c*/ 	.word	0x00000d40
        /*0310*/ 	.word	0x000000ff
        /*0314*/ 	.word	0x000000f8
        /*0318*/ 	.short	0x0100
        /*031a*/ 	.byte	0x04
	.zero		1


	//   ....[33]....
        /*031c*/ 	.word	0x00000d50
        /*0320*/ 	.word	0x000000ff
        /*0324*/ 	.word	0x00000108
        /*0328*/ 	.short	0x0100
        /*032a*/ 	.byte	0x04
	.zero		1


	//   ....[34]....
        /*032c*/ 	.word	0x00001890
        /*0330*/ 	.word	0x00000000
        /*0334*/ 	.word	0x00000100
        /*0338*/ 	.short	0x010a
        /*033a*/ 	.byte	0xff
	.zero		1


	//   ....[35]....
        /*033c*/ 	.word	0x000018c0
        /*0340*/ 	.word	0x00000000
        /*0344*/ 	.word	0x000000f0
        /*0348*/ 	.short	0x0101
        /*034a*/ 	.byte	0xff
	.zero		1


	//   ....[36]....
        /*034c*/ 	.word	0x00001990
        /*0350*/ 	.word	0x000000ff
        /*0354*/ 	.word	0x00000020
        /*0358*/ 	.short	0x010a
        /*035a*/ 	.byte	0x04
	.zero		1


	//   ....[37]....
        /*035c*/ 	.word	0x00001a10
        /*0360*/ 	.word	0x000000ff
        /*0364*/ 	.word	0x00000020
        /*0368*/ 	.short	0x010a
        /*036a*/ 	.byte	0x21
	.zero		1


	//   ....[38]....
        /*036c*/ 	.word	0x00001ba0
        /*0370*/ 	.word	0x000000ff
        /*0374*/ 	.word	0x00000020
        /*0378*/ 	.short	0x010a
        /*037a*/ 	.byte	0x05
	.zero		1


	//   ....[39]....
        /*037c*/ 	.word	0x00001d90
        /*0380*/ 	.word	0x000000ff
        /*0384*/ 	.word	0x00000088
        /*0388*/ 	.short	0x0101
        /*038a*/ 	.byte	0x0d
	.zero		1


	//   ....[40]....
        /*038c*/ 	.word	0x00001db0
        /*0390*/ 	.word	0x000000ff
        /*0394*/ 	.word	0x00000020
        /*0398*/ 	.short	0x010a
        /*039a*/ 	.byte	0x04
	.zero		1


	//   ....[41]....
        /*039c*/ 	.word	0x00001e30
        /*03a0*/ 	.word	0x000000ff
        /*03a4*/ 	.word	0x00000020
        /*03a8*/ 	.short	0x010a
        /*03aa*/ 	.byte	0x21
	.zero		1


	//   ....[42]....
        /*03ac*/ 	.word	0x00001fc0
        /*03b0*/ 	.word	0x000000ff
        /*03b4*/ 	.word	0x00000020
        /*03b8*/ 	.short	0x010a
        /*03ba*/ 	.byte	0x05
	.zero		1


	//   ....[43]....
        /*03bc*/ 	.word	0x000021c0
        /*03c0*/ 	.word	0x00000003
        /*03c4*/ 	.word	0x00000090
        /*03c8*/ 	.short	0x010a
        /*03ca*/ 	.byte	0xff
	.zero		1


	//   ....[44]....
        /*03cc*/ 	.word	0x00002310
        /*03d0*/ 	.word	0x00000000
        /*03d4*/ 	.word	0x00000000
        /*03d8*/ 	.short	0x0101
        /*03da*/ 	.byte	0xff
	.zero		1


	//   ....[45]....
        /*03dc*/ 	.word	0x000028c0
        /*03e0*/ 	.word	0x000000ff
        /*03e4*/ 	.word	0x00000000
        /*03e8*/ 	.short	0x010a
        /*03ea*/ 	.byte	0x04
	.zero		1


	//   ....[46]....
        /*03ec*/ 	.word	0x00002950
        /*03f0*/ 	.word	0x000000ff
        /*03f4*/ 	.word	0x00000000
        /*03f8*/ 	.short	0x010a
        /*03fa*/ 	.byte	0x05
	.zero		1


	//   ....[47]....
        /*03fc*/ 	.word	0x000029e0
        /*0400*/ 	.word	0x000000ff
        /*0404*/ 	.word	0x00000000
        /*0408*/ 	.short	0x010a
        /*040a*/ 	.byte	0x05
	.zero		1


	//   ....[48]....
        /*040c*/ 	.word	0x00002a80
        /*0410*/ 	.word	0x00000000
        /*0414*/ 	.word	0x00000000
        /*0418*/ 	.short	0x010a
        /*041a*/ 	.byte	0xff
	.zero		1


	//   ....[49]....
        /*041c*/ 	.word	0x00002ba0
        /*0420*/ 	.word	0x00000002
        /*0424*/ 	.word	0x000000f0
        /*0428*/ 	.short	0x010a
        /*042a*/ 	.byte	0xff
	.zero		1


	//   ....[50]....
        /*042c*/ 	.word	0x00002c10
        /*0430*/ 	.word	0x00000002
        /*0434*/ 	.word	0x00000000
        /*0438*/ 	.short	0x0101
        /*043a*/ 	.byte	0xff
	.zero		1


	//   ....[51]....
        /*043c*/ 	.word	0x00002c30
        /*0440*/ 	.word	0x000000ff
        /*0444*/ 	.word	0x000000a0
        /*0448*/ 	.short	0x010a
        /*044a*/ 	.byte	0x04
	.zero		1


	//   ....[52]....
        /*044c*/ 	.word	0x00002d50
        /*0450*/ 	.word	0x00000002
        /*0454*/ 	.word	0x00000090
        /*0458*/ 	.short	0x010a
        /*045a*/ 	.byte	0xff
	.zero		1


	//   ....[53]....
        /*045c*/ 	.word	0x00002e50
        /*0460*/ 	.word	0x00000002
        /*0464*/ 	.word	0x00000000
        /*0468*/ 	.short	0x0101
        /*046a*/ 	.byte	0xff
	.zero		1


	//   ....[54]....
        /*046c*/ 	.word	0x00002ee0
        /*0470*/ 	.word	0x000000ff
        /*0474*/ 	.word	0x000000a0
        /*0478*/ 	.short	0x0106
        /*047a*/ 	.byte	0x04
	.zero		1


	//   ....[55]....
        /*047c*/ 	.word	0x00002f00
        /*0480*/ 	.word	0x000000ff
        /*0484*/ 	.word	0x000000a0
        /*0488*/ 	.short	0x010a
        /*048a*/ 	.byte	0x04
	.zero		1


	//   ....[56]....
        /*048c*/ 	.word	0x00002f90
        /*0490*/ 	.word	0x000000ff
        /*0494*/ 	.word	0x000000a0
        /*0498*/ 	.short	0x0106
        /*049a*/ 	.byte	0x07
	.zero		1


	//   ....[57]....
        /*049c*/ 	.word	0x00002fd0
        /*04a0*/ 	.word	0x00000000
        /*04a4*/ 	.word	0x000000a0
        /*04a8*/ 	.short	0x010a
        /*04aa*/ 	.byte	0xff
	.zero		1


	//   ....[58]....
        /*04ac*/ 	.word	0x000035a0
        /*04b0*/ 	.word	0x00000000
        /*04b4*/ 	.word	0x00000090
        /*04b8*/ 	.short	0x010a
        /*04ba*/ 	.byte	0xff
	.zero		1


	//   ....[59]....
        /*04bc*/ 	.word	0x000036a0
        /*04c0*/ 	.word	0x00000003
        /*04c4*/ 	.word	0x00000000
        /*04c8*/ 	.short	0x0101
        /*04ca*/ 	.byte	0xff
	.zero		1


	//   ....[60]....
        /*04cc*/ 	.word	0x000036b0
        /*04d0*/ 	.word	0x000000ff
        /*04d4*/ 	.word	0x00000000
        /*04d8*/ 	.short	0x010a
        /*04da*/ 	.byte	0x04
	.zero		1


	//   ....[61]....
        /*04dc*/ 	.word	0x00003730
        /*04e0*/ 	.word	0x000000ff
        /*04e4*/ 	.word	0x000000d0
        /*04e8*/ 	.short	0x010a
        /*04ea*/ 	.byte	0x2e
	.zero		1


	//   ....[62]....
        /*04ec*/ 	.word	0x00003810
        /*04f0*/ 	.word	0x000000ff
        /*04f4*/ 	.word	0x00000000
        /*04f8*/ 	.short	0x010a
        /*04fa*/ 	.byte	0x07
	.zero		1


	//   ....[63]....
        /*04fc*/ 	.word	0x00003950
        /*0500*/ 	.word	0x000000ff
        /*0504*/ 	.word	0x00000000
        /*0508*/ 	.short	0x010a
        /*050a*/ 	.byte	0x04
	.zero		1


	//   ....[64]....
        /*050c*/ 	.word	0x00003d20
        /*0510*/ 	.word	0x000000ff
        /*0514*/ 	.word	0x00000000
        /*0518*/ 	.short	0x010a
        /*051a*/ 	.byte	0x04
	.zero		1


	//   ....[65]....
        /*051c*/ 	.word	0x00003db0
        /*0520*/ 	.word	0x000000ff
        /*0524*/ 	.word	0x00000000
        /*0528*/ 	.short	0x010a
        /*052a*/ 	.byte	0x05
	.zero		1


	//   ....[66]....
        /*052c*/ 	.word	0x00003e40
        /*0530*/ 	.word	0x000000ff
        /*0534*/ 	.word	0x00000000
        /*0538*/ 	.short	0x010a
        /*053a*/ 	.byte	0x05
	.zero		1


	//   ....[67]....
        /*053c*/ 	.word	0x00003ed0
        /*0540*/ 	.word	0x000000ff
        /*0544*/ 	.word	0x00000000
        /*0548*/ 	.short	0x010a
        /*054a*/ 	.byte	0x04
	.zero		1


	//   ....[68]....
        /*054c*/ 	.word	0x000043a0
        /*0550*/ 	.word	0x0000000c
        /*0554*/ 	.word	0x00000090
        /*0558*/ 	.short	0x010a
        /*055a*/ 	.byte	0xff
	.zero		1


	//   ....[69]....
        /*055c*/ 	.word	0x00004510
        /*0560*/ 	.word	0x00000000
        /*0564*/ 	.word	0x00000000
        /*0568*/ 	.short	0x0101
        /*056a*/ 	.byte	0xff
	.zero		1


	//   ....[70]....
        /*056c*/ 	.word	0x000049a0
        /*0570*/ 	.word	0x000000ff
        /*0574*/ 	.word	0x00000088
        /*0578*/ 	.short	0x010a
        /*057a*/ 	.byte	0x15
	.zero		1


	//   ....[71]....
        /*057c*/ 	.word	0x00004b20
        /*0580*/ 	.word	0x000000ff
        /*0584*/ 	.word	0x00000060
        /*0588*/ 	.short	0x010a
        /*058a*/ 	.byte	0x15
	.zero		1


	//   ....[72]....
        /*058c*/ 	.word	0x00004ca0
        /*0590*/ 	.word	0x000000ff
        /*0594*/ 	.word	0x00000040
        /*0598*/ 	.short	0x010b
        /*059a*/ 	.byte	0x15
	.zero		1


	//   ....[73]....
        /*059c*/ 	.word	0x00004cb0
        /*05a0*/ 	.word	0x000000ff
        /*05a4*/ 	.word	0x00000000
        /*05a8*/ 	.short	0x0101
        /*05aa*/ 	.byte	0x06
	.zero		1


	//   ....[74]....
        /*05ac*/ 	.word	0x00004cc0
        /*05b0*/ 	.word	0x000000ff
        /*05b4*/ 	.word	0x00000068
        /*05b8*/ 	.short	0x010a
        /*05ba*/ 	.byte	0x15
	.zero		1


	//   ....[75]....
        /*05bc*/ 	.word	0x00004e20
        /*05c0*/ 	.word	0x000000ff
        /*05c4*/ 	.word	0x00000048
        /*05c8*/ 	.short	0x010b
        /*05ca*/ 	.byte	0x15
	.zero		1


	//   ....[76]....
        /*05cc*/ 	.word	0x00004e30
        /*05d0*/ 	.word	0x000000ff
        /*05d4*/ 	.word	0x00000000
        /*05d8*/ 	.short	0x0101
        /*05da*/ 	.byte	0x06
	.zero		1


	//   ....[77]....
        /*05dc*/ 	.word	0x00004e40
        /*05e0*/ 	.word	0x000000ff
        /*05e4*/ 	.word	0x00000070
        /*05e8*/ 	.short	0x010a
        /*05ea*/ 	.byte	0x15
	.zero		1


	//   ....[78]....
        /*05ec*/ 	.word	0x00004f90
        /*05f0*/ 	.word	0x000000ff
        /*05f4*/ 	.word	0x00000050
        /*05f8*/ 	.short	0x010b
        /*05fa*/ 	.byte	0x15
	.zero		1


	//   ....[79]....
        /*05fc*/ 	.word	0x00004fa0
        /*0600*/ 	.word	0x000000ff
        /*0604*/ 	.word	0x00000000
        /*0608*/ 	.short	0x0101
        /*060a*/ 	.byte	0x06
	.zero		1


	//   ....[80]....
        /*060c*/ 	.word	0x00004fb0
        /*0610*/ 	.word	0x000000ff
        /*0614*/ 	.word	0x00000078
        /*0618*/ 	.short	0x010a
        /*061a*/ 	.byte	0x15
	.zero		1


	//   ....[81]....
        /*061c*/ 	.word	0x000051a0
        /*0620*/ 	.word	0x000000ff
        /*0624*/ 	.word	0x00000058
        /*0628*/ 	.short	0x010b
        /*062a*/ 	.byte	0x15
	.zero		1


	//   ....[82]....
        /*062c*/ 	.word	0x000051b0
        /*0630*/ 	.word	0x000000ff
        /*0634*/ 	.word	0x00000000
        /*0638*/ 	.short	0x0101
        /*063a*/ 	.byte	0x25
	.zero		1


	//   ....[83]....
        /*063c*/ 	.word	0x000051e0
        /*0640*/ 	.word	0x000000ff
        /*0644*/ 	.word	0x00000060
        /*0648*/ 	.short	0x010a
        /*064a*/ 	.byte	0x15
	.zero		1


	//   ....[84]....
        /*064c*/ 	.word	0x00005200
        /*0650*/ 	.word	0x000000ff
        /*0654*/ 	.word	0x00000068
        /*0658*/ 	.short	0x010a
        /*065a*/ 	.byte	0x15
	.zero		1


	//   ....[85]....
        /*065c*/ 	.word	0x00005220
        /*0660*/ 	.word	0x000000ff
        /*0664*/ 	.word	0x00000070
        /*0668*/ 	.short	0x010a
        /*066a*/ 	.byte	0x15
	.zero		1


	//   ....[86]....
        /*066c*/ 	.word	0x00005260
        /*0670*/ 	.word	0x00000000
        /*0674*/ 	.word	0x00000078
        /*0678*/ 	.short	0x010a
        /*067a*/ 	.byte	0xff
	.zero		1


	//   ....[87]....
        /*067c*/ 	.word	0x000055c0
        /*0680*/ 	.word	0x00000003
        /*0684*/ 	.word	0x00000090
        /*0688*/ 	.short	0x010a
        /*068a*/ 	.byte	0xff
	.zero		1


	//   ....[88]....
        /*068c*/ 	.word	0x00005740
        /*0690*/ 	.word	0x00000000
        /*0694*/ 	.word	0x00000000
        /*0698*/ 	.short	0x0101
        /*069a*/ 	.byte	0xff
	.zero		1


	//   ....[89]....
        /*069c*/ 	.word	0x000062e0
        /*06a0*/ 	.word	0x000000ff
        /*06a4*/ 	.word	0x00000040
        /*06a8*/ 	.short	0x010a
        /*06aa*/ 	.byte	0x2c
	.zero		1


	//   ....[90]....
        /*06ac*/ 	.word	0x00006320
        /*06b0*/ 	.word	0x0000001a
        /*06b4*/ 	.word	0x000000b0
        /*06b8*/ 	.short	0x010a
        /*06ba*/ 	.byte	0xff
	.zero		1


	//   ....[91]....
        /*06bc*/ 	.word	0x000064a0
        /*06c0*/ 	.word	0x000000ff
        /*06c4*/ 	.word	0x00000040
        /*06c8*/ 	.short	0x010a
        /*06ca*/ 	.byte	0x2c
	.zero		1


	//   ....[92]....
        /*06cc*/ 	.word	0x000065a0
        /*06d0*/ 	.word	0x0000001a
        /*06d4*/ 	.word	0x000000b0
        /*06d8*/ 	.short	0x010a
        /*06da*/ 	.byte	0xff
	.zero		1


	//   ....[93]....
        /*06dc*/ 	.word	0x00006da0
        /*06e0*/ 	.word	0x00000000
        /*06e4*/ 	.word	0x00000000
        /*06e8*/ 	.short	0x0101
        /*06ea*/ 	.byte	0xff
	.zero		1


	//   ....[94]....
        /*06ec*/ 	.word	0x00006db0
        /*06f0*/ 	.word	0x00000002
        /*06f4*/ 	.word	0x00000040
        /*06f8*/ 	.short	0x010a
        /*06fa*/ 	.byte	0xff
	.zero		1


	//   ....[95]....
        /*06fc*/ 	.word	0x00006e80
        /*0700*/ 	.word	0x00000002
        /*0704*/ 	.word	0x00000040
        /*0708*/ 	.short	0x010a
        /*070a*/ 	.byte	0xff
	.zero		1


	//   ....[96]....
        /*070c*/ 	.word	0x00007710
        /*0710*/ 	.word	0x00000015
        /*0714*/ 	.word	0x00000000
        /*0718*/ 	.short	0x0101
        /*071a*/ 	.byte	0xff
	.zero		1


	//   ....[97]....
        /*071c*/ 	.word	0x00007730
        /*0720*/ 	.word	0x00000000
        /*0724*/ 	.word	0x00000040
        /*0728*/ 	.short	0x010a
        /*072a*/ 	.byte	0xff
	.zero		1


	//   ....[98]....
        /*072c*/ 	.word	0x000077f0
        /*0730*/ 	.word	0x00000000
        /*0734*/ 	.word	0x00000040
        /*0738*/ 	.short	0x010a
        /*073a*/ 	.byte	0xff
	.zero		1


	//   ....[99]....
        /*073c*/ 	.word	0x00008080
        /*0740*/ 	.word	0x00000015
        /*0744*/ 	.word	0x00000000
        /*0748*/ 	.short	0x0101
        /*074a*/ 	.byte	0xff
	.zero		1


	//   ....[100]....
        /*074c*/ 	.word	0x000080a0
        /*0750*/ 	.word	0x00000002
        /*0754*/ 	.word	0x00000040
        /*0758*/ 	.short	0x010a
        /*075a*/ 	.byte	0xff
	.zero		1


	//   ....[101]....
        /*075c*/ 	.word	0x00008160
        /*0760*/ 	.word	0x00000002
        /*0764*/ 	.word	0x00000040
        /*0768*/ 	.short	0x010a
        /*076a*/ 	.byte	0xff
	.zero		1


	//   ....[102]....
        /*076c*/ 	.word	0x00008730
        /*0770*/ 	.word	0x000000ff
        /*0774*/ 	.word	0x00000000
        /*0778*/ 	.short	0x0101
        /*077a*/ 	.byte	0x04
	.zero		1


	//   ....[103]....
        /*077c*/ 	.word	0x00008a50
        /*0780*/ 	.word	0x00000000
        /*0784*/ 	.word	0x00000000
        /*0788*/ 	.short	0x0101
        /*078a*/ 	.byte	0xff
	.zero		1


	//   ....[104]....
        /*078c*/ 	.word	0x00008ce0
        /*0790*/ 	.word	0x000000ff
        /*0794*/ 	.word	0x00000000
        /*0798*/ 	.short	0x0101
        /*079a*/ 	.byte	0x04
	.zero		1


	//   ....[105]....
        /*079c*/ 	.word	0x00008d00
        /*07a0*/ 	.word	0x00000000
        /*07a4*/ 	.word	0x00000100
        /*07a8*/ 	.short	0x010a
        /*07aa*/ 	.byte	0xff
	.zero		1


	//   ....[106]....
        /*07ac*/ 	.word	0x00008d60
        /*07b0*/ 	.word	0x00000000
        /*07b4*/ 	.word	0x00000020
        /*07b8*/ 	.short	0x010a
        /*07ba*/ 	.byte	0xff
	.zero		1


	//   ....[107]....
        /*07bc*/ 	.word	0x00008dc0
        /*07c0*/ 	.word	0x00000000
        /*07c4*/ 	.word	0x00000020
        /*07c8*/ 	.short	0x010a
        /*07ca*/ 	.byte	0xff
	.zero		1


	//   ....[108]....
        /*07cc*/ 	.word	0x00008e10
        /*07d0*/ 	.word	0x00000003
        /*07d4*/ 	.word	0x00000090
        /*07d8*/ 	.short	0x010a
        /*07da*/ 	.byte	0xff
	.zero		1


	//   ....[109]....
        /*07dc*/ 	.word	0x00008e70
        /*07e0*/ 	.word	0x00000000
        /*07e4*/ 	.word	0x00000000
        /*07e8*/ 	.short	0x010a
        /*07ea*/ 	.byte	0xff
	.zero		1


	//   ....[110]....
        /*07ec*/ 	.word	0x00008ed0
        /*07f0*/ 	.word	0x00000000
        /*07f4*/ 	.word	0x00000000
        /*07f8*/ 	.short	0x010a
        /*07fa*/ 	.byte	0xff
	.zero		1


	//   ....[111]....
        /*07fc*/ 	.word	0x00008f30
        /*0800*/ 	.word	0x00000000
        /*0804*/ 	.word	0x00000000
        /*0808*/ 	.short	0x010a
        /*080a*/ 	.byte	0xff
	.zero		1


	//   ....[112]....
        /*080c*/ 	.word	0x00008f80
        /*0810*/ 	.word	0x00000002
        /*0814*/ 	.word	0x000000f0
        /*0818*/ 	.short	0x010a
        /*081a*/ 	.byte	0xff
	.zero		1


	//   ....[113]....
        /*081c*/ 	.word	0x00008fe0
        /*0820*/ 	.word	0x00000002
        /*0824*/ 	.word	0x000000a0
        /*0828*/ 	.short	0x010a
        /*082a*/ 	.byte	0xff
	.zero		1


	//   ....[114]....
        /*082c*/ 	.word	0x00009030
        /*0830*/ 	.word	0x00000002
        /*0834*/ 	.word	0x00000090
        /*0838*/ 	.short	0x010a
        /*083a*/ 	.byte	0xff
	.zero		1


	//   ....[115]....
        /*083c*/ 	.word	0x00009090
        /*0840*/ 	.word	0x00000000
        /*0844*/ 	.word	0x000000a0
        /*0848*/ 	.short	0x010a
        /*084a*/ 	.byte	0xff
	.zero		1


	//   ....[116]....
        /*084c*/ 	.word	0x000090e0
        /*0850*/ 	.word	0x00000000
        /*0854*/ 	.word	0x00000090
        /*0858*/ 	.short	0x010a
        /*085a*/ 	.byte	0xff
	.zero		1


	//   ....[117]....
        /*085c*/ 	.word	0x00009140
        /*0860*/ 	.word	0x00000002
        /*0864*/ 	.word	0x000000d0
        /*0868*/ 	.short	0x010a
        /*086a*/ 	.byte	0xff
	.zero		1


	//   ....[118]....
        /*086c*/ 	.word	0x000091a0
        /*0870*/ 	.word	0x00000000
        /*0874*/ 	.word	0x00000000
        /*0878*/ 	.short	0x010a
        /*087a*/ 	.byte	0xff
	.zero		1


	//   ....[119]....
        /*087c*/ 	.word	0x00009200
        /*0880*/ 	.word	0x00000000
        /*0884*/ 	.word	0x00000000
        /*0888*/ 	.short	0x010a
        /*088a*/ 	.byte	0xff
	.zero		1


	//   ....[120]....
        /*088c*/ 	.word	0x00009260
        /*0890*/ 	.word	0x00000000
        /*0894*/ 	.word	0x00000000
        /*0898*/ 	.short	0x010a
        /*089a*/ 	.byte	0xff
	.zero		1


	//   ....[121]....
        /*089c*/ 	.word	0x000092c0
        /*08a0*/ 	.word	0x00000000
        /*08a4*/ 	.word	0x00000000
        /*08a8*/ 	.short	0x010a
        /*08aa*/ 	.byte	0xff
	.zero		1


	//   ....[122]....
        /*08ac*/ 	.word	0x00009320
        /*08b0*/ 	.word	0x00000000
        /*08b4*/ 	.word	0x00000000
        /*08b8*/ 	.short	0x010a
        /*08ba*/ 	.byte	0xff
	.zero		1


	//   ....[123]....
        /*08bc*/ 	.word	0x00009370
        /*08c0*/ 	.word	0x0000000c
        /*08c4*/ 	.word	0x00000090
        /*08c8*/ 	.short	0x010a
        /*08ca*/ 	.byte	0xff
	.zero		1


	//   ....[124]....
        /*08cc*/ 	.word	0x000093d0
        /*08d0*/ 	.word	0x00000000
        /*08d4*/ 	.word	0x00000088
        /*08d8*/ 	.short	0x010a
        /*08da*/ 	.byte	0xff
	.zero		1


	//   ....[125]....
        /*08dc*/ 	.word	0x00009430
        /*08e0*/ 	.word	0x00000000
        /*08e4*/ 	.word	0x00000060
        /*08e8*/ 	.short	0x010a
        /*08ea*/ 	.byte	0xff
	.zero		1


	//   ....[126]....
        /*08ec*/ 	.word	0x00009490
        /*08f0*/ 	.word	0x00000000
        /*08f4*/ 	.word	0x00000068
        /*08f8*/ 	.short	0x010a
        /*08fa*/ 	.byte	0xff
	.zero		1


	//   ....[127]....
        /*08fc*/ 	.word	0x000094f0
        /*0900*/ 	.word	0x00000000
        /*0904*/ 	.word	0x00000070
        /*0908*/ 	.short	0x010a
        /*090a*/ 	.byte	0xff
	.zero		1


	//   ....[128]....
        /*090c*/ 	.word	0x00009550
        /*0910*/ 	.word	0x00000000
        /*0914*/ 	.word	0x00000078
        /*0918*/ 	.short	0x010a
        /*091a*/ 	.byte	0xff
	.zero		1


	//   ....[129]....
        /*091c*/ 	.word	0x000095b0
        /*0920*/ 	.word	0x00000000
        /*0924*/ 	.word	0x00000060
        /*0928*/ 	.short	0x010a
        /*092a*/ 	.byte	0xff
	.zero		1


	//   ....[130]....
        /*092c*/ 	.word	0x00009610
        /*0930*/ 	.word	0x00000000
        /*0934*/ 	.word	0x00000068
        /*0938*/ 	.short	0x010a
        /*093a*/ 	.byte	0xff
	.zero		1


	//   ....[131]....
        /*093c*/ 	.word	0x00009670
        /*0940*/ 	.word	0x00000000
        /*0944*/ 	.word	0x00000070
        /*0948*/ 	.short	0x010a
        /*094a*/ 	.byte	0xff
	.zero		1


	//   ....[132]....
        /*094c*/ 	.word	0x000096c0
        /*0950*/ 	.word	0x00000003
        /*0954*/ 	.word	0x00000090
        /*0958*/ 	.short	0x010a
        /*095a*/ 	.byte	0xff
	.zero		1


	//   ....[133]....
        /*095c*/ 	.word	0x00009720
        /*0960*/ 	.word	0x00000000
        /*0964*/ 	.word	0x00000040
        /*0968*/ 	.short	0x010a
        /*096a*/ 	.byte	0xff
	.zero		1


	//   ....[134]....
        /*096c*/ 	.word	0x00009770
        /*0970*/ 	.word	0x0000001a
        /*0974*/ 	.word	0x000000b0
        /*0978*/ 	.short	0x010a
        /*097a*/ 	.byte	0xff
	.zero		1


	//   ....[135]....
        /*097c*/ 	.word	0x000097c0
        /*0980*/ 	.word	0x00000002
        /*0984*/ 	.word	0x00000040
        /*0988*/ 	.short	0x010a
        /*098a*/ 	.byte	0xff
	.zero		1


	//   ....[136]....
        /*098c*/ 	.word	0x00009810
        /*0990*/ 	.word	0x00000000
        /*0994*/ 	.word	0x00000040
        /*0998*/ 	.short	0x010a
        /*099a*/ 	.byte	0xff
	.zero		1


	//   ....[137]....
        /*099c*/ 	.word	0x00009860
        /*09a0*/ 	.word	0x00000002
        /*09a4*/ 	.word	0x00000040
        /*09a8*/ 	.short	0x010a
        /*09aa*/ 	.byte	0xff
	.zero		1


	//----- nvinfo : EIATTR_NUM_MBARRIERS
	.align		4
.L_47:
        /*09ac*/ 	.byte	0x03, 0x38
        /*09ae*/ 	.short	0x0022


	//----- nvinfo : EIATTR_EXIT_INSTR_OFFSETS
	.align		4
        /*09b0*/ 	.byte	0x04, 0x1c
        /*09b2*/ 	.short	(.L_49 - .L_48)


	//   ....[0]....
.L_48:
        /*09b4*/ 	.word	0x00002ab0


	//   ....[1]....
        /*09b8*/ 	.word	0x00002fa0


	//   ....[2]....
        /*09bc*/ 	.word	0x00003000


	//   ....[3]....
        /*09c0*/ 	.word	0x00004130


	//   ....[4]....
        /*09c4*/ 	.word	0x00005290


	//   ....[5]....
        /*09c8*/ 	.word	0x000052d0


	//   ....[6]....
        /*09cc*/ 	.word	0x00008bd0


	//   ....[7]....
        /*09d0*/ 	.word	0x00008c50


	//   ....[8]....
        /*09d4*/ 	.word	0x00008c80


	//   ....[9]....
        /*09d8*/ 	.word	0x00008cf0


	//----- nvinfo : EIATTR_MAX_THREADS
	.align		4
.L_49:
        /*09dc*/ 	.byte	0x04, 0x05
        /*09de*/ 	.short	(.L_51 - .L_50)
.L_50:
        /*09e0*/ 	.word	0x00000100
        /*09e4*/ 	.word	0x00000001
        /*09e8*/ 	.word	0x00000001


	//----- nvinfo : EIATTR_CRS_STACK_SIZE
	.align		4
.L_51:
        /*09ec*/ 	.byte	0x04, 0x1e
        /*09ee*/ 	.short	(.L_53 - .L_52)
.L_52:
        /*09f0*/ 	.word	0x00000000


	//----- nvinfo : EIATTR_CBANK_PARAM_SIZE
	.align		4
.L_53:
        /*09f4*/ 	.byte	0x03, 0x19
        /*09f6*/ 	.short	0x0800


	//----- nvinfo : EIATTR_PARAM_CBANK
	.align		4
        /*09f8*/ 	.byte	0x04, 0x0a
        /*09fa*/ 	.short	(.L_55 - .L_54)
	.align		4
.L_54:
        /*09fc*/ 	.word	index@(.nv.constant0._ZN7cutlass13device_kernelINS_4gemm6kernel13GemmUniversalIN4cute5tupleIJiiiiEEENS1_10collective13CollectiveMmaINS1_35MainloopSm100TmaUmmaWarpSpecializedILi4ELi2ELi4ENS5_IJNS4_1CILi1EEENSA_ILi2EEESB_EEEEENS5_IJNSA_ILi64EEENSA_ILi128EEESF_EEENS_10tfloat32_tENS5_IJlSB_lEEESI_SJ_NS4_8TiledMMAINS4_8MMA_AtomIJNS4_17SM100_MMA_TF32_SSISI_SI_fLi64ELi128ELNS4_4UMMA5MajorE0ELSO_0ELNSN_7ScaleInE0ELSP_0EEEEEENS4_6LayoutINS5_IJSB_SB_SB_EEENS5_IJNSA_ILi0EEESU_SU_EEEEENS5_IJNS4_10UnderscoreESX_SX_EEEEENS4_23SM90_TMA_LOAD_MULTICASTENS4_14ComposedLayoutINS4_7SwizzleILi3ELi4ELi3EEENS4_18smem_ptr_flag_bitsILi32EEENSS_INS5_IJNSA_ILi8EEENSA_ILi32EEEEEENS5_IJS17_SB_EEEEEEEvNS4_8identityENS4_13SM90_TMA_LOADES1B_vS1C_EENS_8epilogue10collective18CollectiveEpilogueINS1F_23Sm100TmaWarpSpecializedILi4ELi2ELi16ELb1ELb0EEEJSH_NS5_IJNSS_ISF_SB_EENSS_IS17_SB_EEEEESI_SJ_SI_SJ_NS1F_6fusion15FusionCallbacksIS1J_NS1N_17LinearCombinationISI_fSI_fLNS_15FloatRoundStyleE2EEESH_S1M_JEEENS4_5SM1004TMEM4LOAD26SM100_TMEM_LOAD_16dp128b8xES1D_S1B_NS4_17SM75_U32x4_LDSM_NENS4_14SM90_TMA_STOREES1B_NS4_17SM90_U32x4_STSM_NENS4_39AutoVectorizingCopyWithAssumedAlignmentILi128EEEEEEvvEEEEvNT_6ParamsE)
        /*0a00*/ 	.short	0x0380
        /*0a02*/ 	.short	0x0800


	//----- nvinfo : EIATTR_SW_WAR
	.align		4
.L_55:
        /*0a04*/ 	.byte	0x04, 0x36
        /*0a06*/ 	.short	(.L_57 - .L_56)
.L_56:
        /*0a08*/ 	.word	0x00000008
.L_57:


//--------------------- .nv.callgraph             --------------------------
	.section	.nv.callgraph,"",@"SHT_CUDA_CALLGRAPH"
	.align	4
	.sectionentsize	8
	.align		4
        /*0000*/ 	.word	0x00000000
	.align		4
        /*0004*/ 	.word	0xffffffff
	.align		4
        /*0008*/ 	.word	index@(_ZN7cutlass13device_kernelINS_4gemm6kernel13GemmUniversalIN4cute5tupleIJiiiiEEENS1_10collective13CollectiveMmaINS1_35MainloopSm100TmaUmmaWarpSpecializedILi4ELi2ELi4ENS5_IJNS4_1CILi1EEENSA_ILi2EEESB_EEEEENS5_IJNSA_ILi64EEENSA_ILi128EEESF_EEENS_10tfloat32_tENS5_IJlSB_lEEESI_SJ_NS4_8TiledMMAINS4_8MMA_AtomIJNS4_17SM100_MMA_TF32_SSISI_SI_fLi64ELi128ELNS4_4UMMA5MajorE0ELSO_0ELNSN_7ScaleInE0ELSP_0EEEEEENS4_6LayoutINS5_IJSB_SB_SB_EEENS5_IJNSA_ILi0EEESU_SU_EEEEENS5_IJNS4_10UnderscoreESX_SX_EEEEENS4_23SM90_TMA_LOAD_MULTICASTENS4_14ComposedLayoutINS4_7SwizzleILi3ELi4ELi3EEENS4_18smem_ptr_flag_bitsILi32EEENSS_INS5_IJNSA_ILi8EEENSA_ILi32EEEEEENS5_IJS17_SB_EEEEEEEvNS4_8identityENS4_13SM90_TMA_LOADES1B_vS1C_EENS_8epilogue10collective18CollectiveEpilogueINS1F_23Sm100TmaWarpSpecializedILi4ELi2ELi16ELb1ELb0EEEJSH_NS5_IJNSS_ISF_SB_EENSS_IS17_SB_EEEEESI_SJ_SI_SJ_NS1F_6fusion15FusionCallbacksIS1J_NS1N_17LinearCombinationISI_fSI_fLNS_15FloatRoundStyleE2EEESH_S1M_JEEENS4_5SM1004TMEM4LOAD26SM100_TMEM_LOAD_16dp128b8xES1D_S1B_NS4_17SM75_U32x4_LDSM_NENS4_14SM90_TMA_STOREES1B_NS4_17SM90_U32x4_STSM_NENS4_39AutoVectorizingCopyWithAssumedAlignmentILi128EEEEEEvvEEEEvNT_6ParamsE)
	.align		4
        /*000c*/ 	.word	index@(__assertfail)
	.align		4
        /*0010*/ 	.word	0x00000000
	.align		4
        /*0014*/ 	.word	0xfffffffe
	.align		4
        /*0018*/ 	.word	0x00000000
	.align		4
        /*001c*/ 	.word	0xfffffffd
	.align		4
        /*0020*/ 	.word	0x00000000
	.align		4
        /*0024*/ 	.word	0xfffffffc


//--------------------- .nv.constant4             --------------------------
	.section	.nv.constant4,"a",@progbits
	.align	8
	.align		8
.nv.constant4:
        /*0000*/ 	.dword	__assertfail
	.align		8
        /*0008*/ 	.dword	__unnamed_1
	.align		8
        /*0010*/ 	.dword	__unnamed_2
	.align		8
        /*0018*/ 	.dword	_ZN39_INTERNAL_087cb83c_4_k_cu_3a1505fd_92484cuda3std3__45__cpo5beginE
	.align		8
        /*0020*/ 	.dword	_ZN39_INTERNAL_087cb83c_4_k_cu_3a1505fd_92484cuda3std3__45__cpo3endE
	.align		8
        /*0028*/ 	.dword	_ZN39_INTERNAL_087cb83c_4_k_cu_3a1505fd_92484cuda3std3__45__cpo6cbeginE
	.align		8
        /*0030*/ 	.dword	_ZN39_INTERNAL_087cb83c_4_k_cu_3a1505fd_92484cuda3std3__45__cpo4cendE
	.align		8
        /*0038*/ 	.dword	_ZN39_INTERNAL_087cb83c_4_k_cu_3a1505fd_92484cuda3std3__441_GLOBAL__N__087cb83c_4_k_cu_3a1505fd_92486ignoreE
	.align		8
        /*0040*/ 	.dword	_ZN39_INTERNAL_087cb83c_4_k_cu_3a1505fd_92484cuda3std3__419piecewise_constructE
	.align		8
        /*0048*/ 	.dword	_ZN39_INTERNAL_087cb83c_4_k_cu_3a1505fd_92484cuda3std3__48in_placeE
	.align		8
        /*0050*/ 	.dword	_ZN39_INTERNAL_087cb83c_4_k_cu_3a1505fd_92484cuda3std6ranges3__45__cpo4swapE
	.align		8
        /*0058*/ 	.dword	_ZN39_INTERNAL_087cb83c_4_k_cu_3a1505fd_92484cuda3std6ranges3__45__cpo9iter_moveE
	.align		8
        /*0060*/ 	.dword	_ZN39_INTERNAL_087cb83c_4_k_cu_3a1505fd_92484cute7productE
	.align		8
        /*0068*/ 	.dword	_ZN39_INTERNAL_087cb83c_4_k_cu_3a1505fd_92484cute1_E
	.align		8
        /*0070*/ 	.dword	$str$25
	.align		8
        /*0078*/ 	.dword	$str$26
	.align		8
        /*0080*/ 	.dword	$str$27
	.align		8
        /*0088*/ 	.dword	$str$28


//--------------------- .text._ZN7cutlass13device_kernelINS_4gemm6kernel13GemmUniversalIN4cute5tupleIJiiiiEEENS1_10collective13CollectiveMmaINS1_35MainloopSm100TmaUmmaWarpSpecializedILi4ELi2ELi4ENS5_IJNS4_1CILi1EEENSA_ILi2EEESB_EEEEENS5_IJNSA_ILi64EEENSA_ILi128EEESF_EEENS_10tfloat32_tENS5_IJlSB_lEEESI_SJ_NS4_8TiledMMAINS4_8MMA_AtomIJNS4_17SM100_MMA_TF32_SSISI_SI_fLi64ELi128ELNS4_4UMMA5MajorE0ELSO_0ELNSN_7ScaleInE0ELSP_0EEEEEENS4_6LayoutINS5_IJSB_SB_SB_EEENS5_IJNSA_ILi0EEESU_SU_EEEEENS5_IJNS4_10UnderscoreESX_SX_EEEEENS4_23SM90_TMA_LOAD_MULTICASTENS4_14ComposedLayoutINS4_7SwizzleILi3ELi4ELi3EEENS4_18smem_ptr_flag_bitsILi32EEENSS_INS5_IJNSA_ILi8EEENSA_ILi32EEEEEENS5_IJS17_SB_EEEEEEEvNS4_8identityENS4_13SM90_TMA_LOADES1B_vS1C_EENS_8epilogue10collective18CollectiveEpilogueINS1F_23Sm100TmaWarpSpecializedILi4ELi2ELi16ELb1ELb0EEEJSH_NS5_IJNSS_ISF_SB_EENSS_IS17_SB_EEEEESI_SJ_SI_SJ_NS1F_6fusion15FusionCallbacksIS1J_NS1N_17LinearCombinationISI_fSI_fLNS_15FloatRoundStyleE2EEESH_S1M_JEEENS4_5SM1004TMEM4LOAD26SM100_TMEM_LOAD_16dp128b8xES1D_S1B_NS4_17SM75_U32x4_LDSM_NENS4_14SM90_TMA_STOREES1B_NS4_17SM90_U32x4_STSM_NENS4_39AutoVectorizingCopyWithAssumedAlignmentILi128EEEEEEvvEEEEvNT_6ParamsE --------------------------
	.section	.text._ZN7cutlass13device_kernelINS_4gemm6kernel13GemmUniversalIN4cute5tupleIJiiiiEEENS1_10collective13CollectiveMmaINS1_35MainloopSm100TmaUmmaWarpSpecializedILi4ELi2ELi4ENS5_IJNS4_1CILi1EEENSA_ILi2EEESB_EEEEENS5_IJNSA_ILi64EEENSA_ILi128EEESF_EEENS_10tfloat32_tENS5_IJlSB_lEEESI_SJ_NS4_8TiledMMAINS4_8MMA_AtomIJNS4_17SM100_MMA_TF32_SSISI_SI_fLi64ELi128ELNS4_4UMMA5MajorE0ELSO_0ELNSN_7ScaleInE0ELSP_0EEEEEENS4_6LayoutINS5_IJSB_SB_SB_EEENS5_IJNSA_ILi0EEESU_SU_EEEEENS5_IJNS4_10UnderscoreESX_SX_EEEEENS4_23SM90_TMA_LOAD_MULTICASTENS4_14ComposedLayoutINS4_7SwizzleILi3ELi4ELi3EEENS4_18smem_ptr_flag_bitsILi32EEENSS_INS5_IJNSA_ILi8EEENSA_ILi32EEEEEENS5_IJS17_SB_EEEEEEEvNS4_8identityENS4_13SM90_TMA_LOADES1B_vS1C_EENS_8epilogue10collective18CollectiveEpilogueINS1F_23Sm100TmaWarpSpecializedILi4ELi2ELi16ELb1ELb0EEEJSH_NS5_IJNSS_ISF_SB_EENSS_IS17_SB_EEEEESI_SJ_SI_SJ_NS1F_6fusion15FusionCallbacksIS1J_NS1N_17LinearCombinationISI_fSI_fLNS_15FloatRoundStyleE2EEESH_S1M_JEEENS4_5SM1004TMEM4LOAD26SM100_TMEM_LOAD_16dp128b8xES1D_S1B_NS4_17SM75_U32x4_LDSM_NENS4_14SM90_TMA_STOREES1B_NS4_17SM90_U32x4_STSM_NENS4_39AutoVectorizingCopyWithAssumedAlignmentILi128EEEEEEvvEEEEvNT_6ParamsE,"ax",@progbits
	.align	128
.text._ZN7cutlass13device_kernelINS_4gemm6kernel13GemmUniversalIN4cute5tupleIJiiiiEEENS1_10collective13CollectiveMmaINS1_35MainloopSm100TmaUmmaWarpSpecializedILi4ELi2ELi4ENS5_IJNS4_1CILi1EEENSA_ILi2EEESB_EEEEENS5_IJNSA_ILi64EEENSA_ILi128EEESF_EEENS_10tfloat32_tENS5_IJlSB_lEEESI_SJ_NS4_8TiledMMAINS4_8MMA_AtomIJNS4_17SM100_MMA_TF32_SSISI_SI_fLi64ELi128ELNS4_4UMMA5MajorE0ELSO_0ELNSN_7ScaleInE0ELSP_0EEEEEENS4_6LayoutINS5_IJSB_SB_SB_EEENS5_IJNSA_ILi0EEESU_SU_EEEEENS5_IJNS4_10UnderscoreESX_SX_EEEEENS4_23SM90_TMA_LOAD_MULTICASTENS4_14ComposedLayoutINS4_7SwizzleILi3ELi4ELi3EEENS4_18smem_ptr_flag_bitsILi32EEENSS_INS5_IJNSA_ILi8EEENSA_ILi32EEEEEENS5_IJS17_SB_EEEEEEEvNS4_8identityENS4_13SM90_TMA_LOADES1B_vS1C_EENS_8epilogue10collective18CollectiveEpilogueINS1F_23Sm100TmaWarpSpecializedILi4ELi2ELi16ELb1ELb0EEEJSH_NS5_IJNSS_ISF_SB_EENSS_IS17_SB_EEEEESI_SJ_SI_SJ_NS1F_6fusion15FusionCallbacksIS1J_NS1N_17LinearCombinationISI_fSI_fLNS_15FloatRoundStyleE2EEESH_S1M_JEEENS4_5SM1004TMEM4LOAD26SM100_TMEM_LOAD_16dp128b8xES1D_S1B_NS4_17SM75_U32x4_LDSM_NENS4_14SM90_TMA_STOREES1B_NS4_17SM90_U32x4_STSM_NENS4_39AutoVectorizingCopyWithAssumedAlignmentILi128EEEEEEvvEEEEvNT_6ParamsE:
        .type           _ZN7cutlass13device_kernelINS_4gemm6kernel13GemmUniversalIN4cute5tupleIJiiiiEEENS1_10collective13CollectiveMmaINS1_35MainloopSm100TmaUmmaWarpSpecializedILi4ELi2ELi4ENS5_IJNS4_1CILi1EEENSA_ILi2EEESB_EEEEENS5_IJNSA_ILi64EEENSA_ILi128EEESF_EEENS_10tfloat32_tENS5_IJlSB_lEEESI_SJ_NS4_8TiledMMAINS4_8MMA_AtomIJNS4_17SM100_MMA_TF32_SSISI_SI_fLi64ELi128ELNS4_4UMMA5MajorE0ELSO_0ELNSN_7ScaleInE0ELSP_0EEEEEENS4_6LayoutINS5_IJSB_SB_SB_EEENS5_IJNSA_ILi0EEESU_SU_EEEEENS5_IJNS4_10UnderscoreESX_SX_EEEEENS4_23SM90_TMA_LOAD_MULTICASTENS4_14ComposedLayoutINS4_7SwizzleILi3ELi4ELi3EEENS4_18smem_ptr_flag_bitsILi32EEENSS_INS5_IJNSA_ILi8EEENSA_ILi32EEEEEENS5_IJS17_SB_EEEEEEEvNS4_8identityENS4_13SM90_TMA_LOADES1B_vS1C_EENS_8epilogue10collective18CollectiveEpilogueINS1F_23Sm100TmaWarpSpecializedILi4ELi2ELi16ELb1ELb0EEEJSH_NS5_IJNSS_ISF_SB_EENSS_IS17_SB_EEEEESI_SJ_SI_SJ_NS1F_6fusion15FusionCallbacksIS1J_NS1N_17LinearCombinationISI_fSI_fLNS_15FloatRoundStyleE2EEESH_S1M_JEEENS4_5SM1004TMEM4LOAD26SM100_TMEM_LOAD_16dp128b8xES1D_S1B_NS4_17SM75_U32x4_LDSM_NENS4_14SM90_TMA_STOREES1B_NS4_17SM90_U32x4_STSM_NENS4_39AutoVectorizingCopyWithAssumedAlignmentILi128EEEEEEvvEEEEvNT_6ParamsE,@function
        .size           _ZN7cutlass13device_kernelINS_4gemm6kernel13GemmUniversalIN4cute5tupleIJiiiiEEENS1_10collective13CollectiveMmaINS1_35MainloopSm100TmaUmmaWarpSpecializedILi4ELi2ELi4ENS5_IJNS4_1CILi1EEENSA_ILi2EEESB_EEEEENS5_IJNSA_ILi64EEENSA_ILi128EEESF_EEENS_10tfloat32_tENS5_IJlSB_lEEESI_SJ_NS4_8TiledMMAINS4_8MMA_AtomIJNS4_17SM100_MMA_TF32_SSISI_SI_fLi64ELi128ELNS4_4UMMA5MajorE0ELSO_0ELNSN_7ScaleInE0ELSP_0EEEEEENS4_6LayoutINS5_IJSB_SB_SB_EEENS5_IJNSA_ILi0EEESU_SU_EEEEENS5_IJNS4_10UnderscoreESX_SX_EEEEENS4_23SM90_TMA_LOAD_MULTICASTENS4_14ComposedLayoutINS4_7SwizzleILi3ELi4ELi3EEENS4_18smem_ptr_flag_bitsILi32EEENSS_INS5_IJNSA_ILi8EEENSA_ILi32EEEEEENS5_IJS17_SB_EEEEEEEvNS4_8identityENS4_13SM90_TMA_LOADES1B_vS1C_EENS_8epilogue10collective18CollectiveEpilogueINS1F_23Sm100TmaWarpSpecializedILi4ELi2ELi16ELb1ELb0EEEJSH_NS5_IJNSS_ISF_SB_EENSS_IS17_SB_EEEEESI_SJ_SI_SJ_NS1F_6fusion15FusionCallbacksIS1J_NS1N_17LinearCombinationISI_fSI_fLNS_15FloatRoundStyleE2EEESH_S1M_JEEENS4_5SM1004TMEM4LOAD26SM100_TMEM_LOAD_16dp128b8xES1D_S1B_NS4_17SM75_U32x4_LDSM_NENS4_14SM90_TMA_STOREES1B_NS4_17SM90_U32x4_STSM_NENS4_39AutoVectorizingCopyWithAssumedAlignmentILi128EEEEEEvvEEEEvNT_6ParamsE,(.L_x_183 - _ZN7cutlass13device_kernelINS_4gemm6kernel13GemmUniversalIN4cute5tupleIJiiiiEEENS1_10collective13CollectiveMmaINS1_35MainloopSm100TmaUmmaWarpSpecializedILi4ELi2ELi4ENS5_IJNS4_1CILi1EEENSA_ILi2EEESB_EEEEENS5_IJNSA_ILi64EEENSA_ILi128EEESF_EEENS_10tfloat32_tENS5_IJlSB_lEEESI_SJ_NS4_8TiledMMAINS4_8MMA_AtomIJNS4_17SM100_MMA_TF32_SSISI_SI_fLi64ELi128ELNS4_4UMMA5MajorE0ELSO_0ELNSN_7ScaleInE0ELSP_0EEEEEENS4_6LayoutINS5_IJSB_SB_SB_EEENS5_IJNSA_ILi0EEESU_SU_EEEEENS5_IJNS4_10UnderscoreESX_SX_EEEEENS4_23SM90_TMA_LOAD_MULTICASTENS4_14ComposedLayoutINS4_7SwizzleILi3ELi4ELi3EEENS4_18smem_ptr_flag_bitsILi32EEENSS_INS5_IJNSA_ILi8EEENSA_ILi32EEEEEENS5_IJS17_SB_EEEEEEEvNS4_8identityENS4_13SM90_TMA_LOADES1B_vS1C_EENS_8epilogue10collective18CollectiveEpilogueINS1F_23Sm100TmaWarpSpecializedILi4ELi2ELi16ELb1ELb0EEEJSH_NS5_IJNSS_ISF_SB_EENSS_IS17_SB_EEEEESI_SJ_SI_SJ_NS1F_6fusion15FusionCallbacksIS1J_NS1N_17LinearCombinationISI_fSI_fLNS_15FloatRoundStyleE2EEESH_S1M_JEEENS4_5SM1004TMEM4LOAD26SM100_TMEM_LOAD_16dp128b8xES1D_S1B_NS4_17SM75_U32x4_LDSM_NENS4_14SM90_TMA_STOREES1B_NS4_17SM90_U32x4_STSM_NENS4_39AutoVectorizingCopyWithAssumedAlignmentILi128EEEEEEvvEEEEvNT_6ParamsE)
        .other          _ZN7cutlass13device_kernelINS_4gemm6kernel13GemmUniversalIN4cute5tupleIJiiiiEEENS1_10collective13CollectiveMmaINS1_35MainloopSm100TmaUmmaWarpSpecializedILi4ELi2ELi4ENS5_IJNS4_1CILi1EEENSA_ILi2EEESB_EEEEENS5_IJNSA_ILi64EEENSA_ILi128EEESF_EEENS_10tfloat32_tENS5_IJlSB_lEEESI_SJ_NS4_8TiledMMAINS4_8MMA_AtomIJNS4_17SM100_MMA_TF32_SSISI_SI_fLi64ELi128ELNS4_4UMMA5MajorE0ELSO_0ELNSN_7ScaleInE0ELSP_0EEEEEENS4_6LayoutINS5_IJSB_SB_SB_EEENS5_IJNSA_ILi0EEESU_SU_EEEEENS5_IJNS4_10UnderscoreESX_SX_EEEEENS4_23SM90_TMA_LOAD_MULTICASTENS4_14ComposedLayoutINS4_7SwizzleILi3ELi4ELi3EEENS4_18smem_ptr_flag_bitsILi32EEENSS_INS5_IJNSA_ILi8EEENSA_ILi32EEEEEENS5_IJS17_SB_EEEEEEEvNS4_8identityENS4_13SM90_TMA_LOADES1B_vS1C_EENS_8epilogue10collective18CollectiveEpilogueINS1F_23Sm100TmaWarpSpecializedILi4ELi2ELi16ELb1ELb0EEEJSH_NS5_IJNSS_ISF_SB_EENSS_IS17_SB_EEEEESI_SJ_SI_SJ_NS1F_6fusion15FusionCallbacksIS1J_NS1N_17LinearCombinationISI_fSI_fLNS_15FloatRoundStyleE2EEESH_S1M_JEEENS4_5SM1004TMEM4LOAD26SM100_TMEM_LOAD_16dp128b8xES1D_S1B_NS4_17SM75_U32x4_LDSM_NENS4_14SM90_TMA_STOREES1B_NS4_17SM90_U32x4_STSM_NENS4_39AutoVectorizingCopyWithAssumedAlignmentILi128EEEEEEvvEEEEvNT_6ParamsE,@"STO_CUDA_ENTRY STV_DEFAULT"
_ZN7cutlass13device_kernelINS_4gemm6kernel13GemmUniversalIN4cute5tupleIJiiiiEEENS1_10collective13CollectiveMmaINS1_35MainloopSm100TmaUmmaWarpSpecializedILi4ELi2ELi4ENS5_IJNS4_1CILi1EEENSA_ILi2EEESB_EEEEENS5_IJNSA_ILi64EEENSA_ILi128EEESF_EEENS_10tfloat32_tENS5_IJlSB_lEEESI_SJ_NS4_8TiledMMAINS4_8MMA_AtomIJNS4_17SM100_MMA_TF32_SSISI_SI_fLi64ELi128ELNS4_4UMMA5MajorE0ELSO_0ELNSN_7ScaleInE0ELSP_0EEEEEENS4_6LayoutINS5_IJSB_SB_SB_EEENS5_IJNSA_ILi0EEESU_SU_EEEEENS5_IJNS4_10UnderscoreESX_SX_EEEEENS4_23SM90_TMA_LOAD_MULTICASTENS4_14ComposedLayoutINS4_7SwizzleILi3ELi4ELi3EEENS4_18smem_ptr_flag_bitsILi32EEENSS_INS5_IJNSA_ILi8EEENSA_ILi32EEEEEENS5_IJS17_SB_EEEEEEEvNS4_8identityENS4_13SM90_TMA_LOADES1B_vS1C_EENS_8epilogue10collective18CollectiveEpilogueINS1F_23Sm100TmaWarpSpecializedILi4ELi2ELi16ELb1ELb0EEEJSH_NS5_IJNSS_ISF_SB_EENSS_IS17_SB_EEEEESI_SJ_SI_SJ_NS1F_6fusion15FusionCallbacksIS1J_NS1N_17LinearCombinationISI_fSI_fLNS_15FloatRoundStyleE2EEESH_S1M_JEEENS4_5SM1004TMEM4LOAD26SM100_TMEM_LOAD_16dp128b8xES1D_S1B_NS4_17SM75_U32x4_LDSM_NENS4_14SM90_TMA_STOREES1B_NS4_17SM90_U32x4_STSM_NENS4_39AutoVectorizingCopyWithAssumedAlignmentILi128EEEEEEvvEEEEvNT_6ParamsE:
[----:B------:R-:W1:Y:S01]  /*0000*/  LDC R1, c[0x0][0x37c] ;  /* 0x0000df00ff017b82 */ /* 0x000e620000000800 */
[----:B------:R-:W2:Y:S01]  /*0010*/  S2R R65, SR_TID.X ;  /* 0x0000000000417919 */ /* 0x000ea20000002100 */
[----:B------:R-:W3:Y:S01]  /*0020*/  LDCU.64 UR8, c[0x0][0x890] ;  /* 0x00011200ff0877ac */ /* 0x000ee20008000a00 */
[----:B------:R-:W-:Y:S02]  /*0030*/  PRMT R53, RZ, 0x7610, R53 ;  /* 0x00007610ff357816 */ /* 0x000fe40000000035 */
[----:B------:R-:W-:Y:S01]  /*0040*/  ELECT P3, URZ, PT ;  /* 0x0000000000ff782f */ /* 0x000fe20003860000 */
[----:B---3--:R-:W-:-:S04]  /*0050*/  UISETP.NE.U32.AND UP0, UPT, UR8, URZ, UPT ;  /* 0x000000ff0800728c */ /* 0x008fc8000bf05070 */
[----:B------:R-:W-:Y:S01]  /*0060*/  UISETP.NE.AND.EX UP0, UPT, UR9, URZ, UPT, UP0 ;  /* 0x000000ff0900728c */ /* 0x000fe2000bf05300 */
[----:B--2---:R-:W-:-:S05]  /*0070*/  SHF.R.U32.HI R54, RZ, 0x5, R65 ;  /* 0x00000005ff367819 */ /* 0x004fca0000011641 */
[----:B------:R-:W2:Y:S02]  /*0080*/  SHFL.IDX PT, R0, R54, RZ, 0x1f ;  /* 0x00001fff36007589 */ /* 0x000ea400000e0000 */
[----:B--2---:R-:W-:Y:S01]  /*0090*/  R2UR UR17, R0 ;  /* 0x00000000001172ca */ /* 0x004fe200000e0000 */
[----:B-1----:R-:W-:-:S14]  /*00a0*/  BRA.U UP0, `(.L_x_0) ;  /* 0x0000000100307547 */ /* 0x002fdc000b800000 */
[----:B------:R-:W1:Y:S02]  /*00b0*/  LDCU.64 UR4, c[0x0][0x888] ;  /* 0x00011100ff0477ac */ /* 0x000e640008000a00 */
[----:B-1----:R-:W-:-:S04]  /*00c0*/  UISETP.NE.U32.AND UP0, UPT, UR4, URZ, UPT ;  /* 0x000000ff0400728c */ /* 0x002fc8000bf05070 */
[----:B------:R-:W-:-:S09]  /*00d0*/  UISETP.NE.AND.EX UP0, UPT, UR5, URZ, UPT, UP0 ;  /* 0x000000ff0500728c */ /* 0x000fd2000bf05300 */
[----:B------:R-:W-:Y:S05]  /*00e0*/  BRA.U !UP0, `(.L_x_1) ;  /* 0x0000000108147547 */ /* 0x000fea000b800000 */
[----:B------:R-:W1:Y:S01]  /*00f0*/  LDC.64 R2, c[0x0][0x888] ;  /* 0x00022200ff027b82 */ /* 0x000e620000000a00 */
[----:B------:R-:W1:Y:S02]  /*0100*/  LDCU.64 UR4, c[0x0][0x358] ;  /* 0x00006b00ff0477ac */ /* 0x000e640008000a00 */
[----:B-1----:R1:W5:Y:S01]  /*0110*/  LDG.E R27, desc[UR4][R2.64] ;  /* 0x00000004021b7981 */ /* 0x002362000c1e1900 */
[----:B------:R-:W-:Y:S01]  /*0120*/  HFMA2 R53, -RZ, RZ, 0, 5.9604644775390625e-08 ;  /* 0x00000001ff357431 */ /* 0x000fe200000001ff */
[----:B------:R-:W-:Y:S05]  /*0130*/  BRA `(.L_x_0) ;  /* 0x00000000000c7947 */ /* 0x000fea0003800000 */
.L_x_1:
[----:B------:R-:W1:Y:S01]  /*0140*/  LDCU UR4, c[0x0][0x880] ;  /* 0x00011000ff0477ac */ /* 0x000e620008000800 */
[----:B------:R-:W-:Y:S01]  /*0150*/  HFMA2 R53, -RZ, RZ, 0, 5.9604644775390625e-08 ;  /* 0x00000001ff357431 */ /* 0x000fe200000001ff */
[----:B-1----:R-:W-:-:S07]  /*0160*/  MOV R27, UR4 ;  /* 0x00000004001b7c02 */ /* 0x002fce0008000f00 */
.L_x_0:
[----:B------:R-:W2:Y:S02]  /*0170*/  LDCU.64 UR4, c[0x0][0x8b0] ;  /* 0x00011600ff0477ac */ /* 0x000ea40008000a00 */
[----:B--2---:R-:W-:-:S04]  /*0180*/  UISETP.NE.U32.AND UP0, UPT, UR4, URZ, UPT ;  /* 0x000000ff0400728c */ /* 0x004fc8000bf05070 */
[----:B------:R-:W-:-:S09]  /*0190*/  UISETP.NE.AND.EX UP0, UPT, UR5, URZ, UPT, UP0 ;  /* 0x000000ff0500728c */ /* 0x000fd2000bf05300 */
[----:B------:R-:W-:Y:S05]  /*01a0*/  BRA.U UP0, `(.L_x_2) ;  /* 0x0000000100287547 */ /* 0x000fea000b800000 */
[----:B------:R-:W2:Y:S02]  /*01b0*/  LDCU.64 UR4, c[0x0][0x8a8] ;  /* 0x00011500ff0477ac */ /* 0x000ea40008000a00 */
[----:B--2---:R-:W-:-:S04]  /*01c0*/  UISETP.NE.U32.AND UP0, UPT, UR4, URZ, UPT ;  /* 0x000000ff0400728c */ /* 0x004fc8000bf05070 */
[----:B------:R-:W-:-:S09]  /*01d0*/  UISETP.NE.AND.EX UP0, UPT, UR5, URZ, UPT, UP0 ;  /* 0x000000ff0500728c */ /* 0x000fd2000bf05300 */
[----:B------:R-:W-:Y:S05]  /*01e0*/  BRA.U !UP0, `(.L_x_3) ;  /* 0x0000000108107547 */ /* 0x000fea000b800000 */
[----:B------:R-:W2:Y:S01]  /*01f0*/  LDC.64 R24, c[0x0][0x8a8] ;  /* 0x00022a00ff187b82 */ /* 0x000ea20000000a00 */
[----:B------:R-:W2:Y:S02]  /*0200*/  LDCU.64 UR4, c[0x0][0x358] ;  /* 0x00006b00ff0477ac */ /* 0x000ea40008000a00 */
[----:B--2---:R2:W5:Y:S01]  /*0210*/  LDG.E R24, desc[UR4][R24.64] ;  /* 0x0000000418187981 */ /* 0x004562000c1e1900 */
[----:B------:R-:W-:Y:S05]  /*0220*/  BRA `(.L_x_2) ;  /* 0x0000000000087947 */ /* 0x000fea0003800000 */
.L_x_3:
[----:B------:R-:W2:Y:S02]  /*0230*/  LDCU UR4, c[0x0][0x8a0] ;  /* 0x00011400ff0477ac */ /* 0x000ea40008000800 */
[----:B--2---:R-:W-:Y:S02]  /*0240*/  MOV R24, UR4 ;  /* 0x0000000400187c02 */ /* 0x004fe40008000f00 */
.L_x_2:
[----:B------:R-:W-:Y:S01]  /*0250*/  IMAD.U32 R0, RZ, RZ, UR17 ;  /* 0x00000011ff007e24 */ /* 0x000fe2000f8e00ff */
[----:B------:R-:W-:Y:S04]  /*0260*/  BSSY.RECONVERGENT B0, `(.L_x_4) ;  /* 0x000000c000007945 */ /* 0x000fe80003800200 */
[C---:B------:R-:W-:Y:S02]  /*0270*/  ISETP.NE.OR P1, PT, R0.reuse, 0x1, !P3 ;  /* 0x000000010000780c */ /* 0x040fe40005f25670 */
[----:B------:R-:W-:-:S11]  /*0280*/  ISETP.NE.OR P0, PT, R0, 0x3, !P3 ;  /* 0x000000030000780c */ /* 0x000fd60005f05670 */
[----:B------:R-:W-:Y:S05]  /*0290*/  @P1 BRA `(.L_x_5) ;  /* 0x0000000000201947 */ /* 0x000fea0003800000 */
[----:B------:R-:W3:Y:S02]  /*02a0*/  LDCU.64 UR4, c[0x0][0x348] ;  /* 0x00006900ff0477ac */ /* 0x000ee40008000a00 */
[----:B---3--:R-:W-:Y:S02]  /*02b0*/  UIADD3 UR6, UP1, UPT, UR4, 0x80, URZ ;  /* 0x0000008004067890 */ /* 0x008fe4000ff3e0ff */
[----:B------:R-:W-:Y:S02]  /*02c0*/  UIADD3 UR4, UP0, UPT, UR4, 0x180, URZ ;  /* 0x0000018004047890 */ /* 0x000fe4000ff1e0ff */
[----:B------:R-:W-:Y:S02]  /*02d0*/  UIADD3.X UR7, UPT, UPT, URZ, UR5, URZ, UP1, !UPT ;  /* 0x00000005ff077290 */ /* 0x000fe40008ffe4ff */
[----:B------:R-:W-:-:S07]  /*02e0*/  UIADD3.X UR5, UPT, UPT, URZ, UR5, URZ, UP0, !UPT ;  /* 0x00000005ff057290 */ /* 0x000fce00087fe4ff */
[----:B------:R3:W-:Y:S02]  /*02f0*/  UTMACCTL.PF [UR6] ;  /* 0x00000000060079b9 */ /* 0x0007e40008040000 */
[----:B------:R3:W-:Y:S02]  /*0300*/  UTMACCTL.PF [UR4] ;  /* 0x00000000040079b9 */ /* 0x0007e40008040000 */
[----:B---3--:R-:W-:Y:S01]  /*0310*/  NOP ;  /* 0x0000000000007918 */ /* 0x008fe20000000000 */
.L_x_5:
[----:B------:R-:W-:Y:S05]  /*0320*/  BSYNC.RECONVERGENT B0 ;  /* 0x0000000000007941 */ /* 0x000fea0003800200 */
.L_x_4:
[----:B------:R-:W-:Y:S04]  /*0330*/  BSSY.RECONVERGENT B0, `(.L_x_6) ;  /* 0x000000a000007945 */ /* 0x000fe80003800200 */
        /* <DEDUP_REMOVED lines=9> */
.L_x_7:
[----:B------:R-:W-:Y:S05]  /*03d0*/  BSYNC.RECONVERGENT B0 ;  /* 0x0000000000007941 */ /* 0x000fea0003800200 */
.L_x_6:
[----:B------:R-:W3:Y:S01]  /*03e0*/  LDCU.64 UR4, c[0x0][0x888] ;  /* 0x00011100ff0477ac */ /* 0x000ee20008000a00 */
[----:B------:R-:W-:Y:S02]  /*03f0*/  UISETP.EQ.U32.AND UP1, UPT, UR8, URZ, UPT ;  /* 0x000000ff0800728c */ /* 0x000fe4000bf22070 */
[----:B------:R-:W-:Y:S02]  /*0400*/  UPLOP3.LUT UP3, UPT, UPT, UPT, UPT, 0x80, 0x8 ;  /* 0x000000000008789c */ /* 0x000fe40003f6f070 */
[----:B---3--:R-:W-:-:S04]  /*0410*/  UISETP.NE.U32.AND UP0, UPT, UR4, URZ, UPT ;  /* 0x000000ff0400728c */ /* 0x008fc8000bf05070 */
[----:B------:R-:W-:-:S04]  /*0420*/  UISETP.NE.AND.EX UP0, UPT, UR5, URZ, UPT, UP0 ;  /* 0x000000ff0500728c */ /* 0x000fc8000bf05300 */
[----:B------:R-:W-:-:S04]  /*0430*/  UISETP.EQ.OR.EX UP2, UPT, UR9, URZ, !UP0, UP1 ;  /* 0x000000ff0900728c */ /* 0x000fc8000c742710 */
[----:B------:R-:W-:-:S06]  /*0440*/  UP2UR UR4, UPR, URZ, 0x4 ;  /* 0x00000004ff047883 */ /* 0x000fcc0008000000 */
[----:B------:R-:W-:Y:S01]  /*0450*/  MOV R56, UR4 ;  /* 0x0000000400387c02 */ /* 0x000fe20008000f00 */
[----:B------:R-:W-:Y:S06]  /*0460*/  BRA.U !UP2, `(.L_x_8) ;  /* 0x000000010a207547 */ /* 0x000fec000b800000 */
[----:B------:R-:W-:Y:S01]  /*0470*/  UISETP.NE.U32.AND UP1, UPT, UR8, URZ, UPT ;  /* 0x000000ff0800728c */ /* 0x000fe2000bf25070 */
[----:B-----5:R-:W-:Y:S01]  /*0480*/  FSETP.NEU.AND P0, PT, R27, RZ, PT ;  /* 0x000000ff1b00720b */ /* 0x020fe20003f0d000 */
[----:B------:R-:W-:Y:S02]  /*0490*/  USEL UR4, URZ, 0xffffffff, UP0 ;  /* 0xffffffffff047887 */ /* 0x000fe40008000000 */
[----:B------:R-:W-:-:S10]  /*04a0*/  UISETP.NE.AND.EX UP1, UPT, UR9, URZ, UPT, UP1 ;  /* 0x000000ff0900728c */ /* 0x000fd4000bf25310 */
[----:B------:R-:W-:Y:S01]  /*04b0*/  VOTEU.ANY UP0, P0 ;  /* 0x0000000000ff7886 */ /* 0x000fe20000000100 */
[----:B------:R-:W-:-:S04]  /*04c0*/  @!UP1 USEL UR4, URZ, 0xffffffff, UP0 ;  /* 0xffffffffff049887 */ /* 0x000fc80008000000 */
[----:B------:R-:W-:-:S04]  /*04d0*/  ULOP3.LUT UR4, UR4, 0x1, URZ, 0xc0, !UPT ;  /* 0x0000000104047892 */ /* 0x000fc8000f8ec0ff */
[----:B------:R-:W-:-:S11]  /*04e0*/  UISETP.NE.U32.AND UP3, UPT, UR4, 0x1, UPT ;  /* 0x000000010400788c */ /* 0x000fd6000bf65070 */
.L_x_8:
[----:B-1----:R-:W1:Y:S01]  /*04f0*/  SHFL.IDX PT, R2, R54, RZ, 0x1f ;  /* 0x00001fff36027589 */ /* 0x002e6200000e0000 */
[----:B------:R-:W-:-:S04]  /*0500*/  UISETP.NE.AND UP0, UPT, UR17, 0x2, UPT ;  /* 0x000000021100788c */ /* 0x000fc8000bf05270 */
[----:B------:R-:W-:Y:S01]  /*0510*/  USEL UR40, URZ, 0x1, UP0 ;  /* 0x00000001ff287887 */ /* 0x000fe20008000000 */
[----:B-1----:R-:W-:-:S13]  /*0520*/  ISETP.NE.AND P0, PT, R2, RZ, PT ;  /* 0x000000ff0200720c */ /* 0x002fda0003f05270 */
[----:B------:R-:W-:Y:S05]  /*0530*/  @P0 BRA `(.L_x_9) ;  /* 0x0000000000580947 */ /* 0x000fea0003800000 */
[----:B------:R-:W1:Y:S01]  /*0540*/  S2UR UR4, SR_CgaCtaId ;  /* 0x00000000000479c3 */ /* 0x000e620000008800 */
[----:B------:R-:W-:Y:S01]  /*0550*/  UMOV UR5, 0x400 ;  /* 0x0000040000057882 */ /* 0x000fe20000000000 */
[----:B------:R-:W-:Y:S01]  /*0560*/  UMOV UR8, 0x1 ;  /* 0x0000000100087882 */ /* 0x000fe20000000000 */
[----:B------:R-:W-:Y:S01]  /*0570*/  UMOV UR6, 0x2 ;  /* 0x0000000200067882 */ /* 0x000fe20000000000 */
[----:B------:R-:W-:-:S04]  /*0580*/  UIADD3 UR8, UPT, UPT, -UR8, 0x100000, URZ ;  /* 0x0010000008087890 */ /* 0x000fc8000fffe1ff */
[----:B------:R-:W-:Y:S02]  /*0590*/  USHF.L.U32 UR9, UR8, 0xb, URZ ;  /* 0x0000000b08097899 */ /* 0x000fe400080006ff */
[----:B------:R-:W-:Y:S02]  /*05a0*/  USHF.L.U32 UR8, UR8, 0x1, URZ ;  /* 0x0000000108087899 */ /* 0x000fe400080006ff */
[----:B------:R-:W-:-:S04]  /*05b0*/  UIADD3 UR6, UPT, UPT, -UR6, 0x100000, URZ ;  /* 0x0010000006067890 */ /* 0x000fc8000fffe1ff */
[----:B------:R-:W-:Y:S02]  /*05c0*/  USHF.L.U32 UR7, UR6, 0xb, URZ ;  /* 0x0000000b06077899 */ /* 0x000fe400080006ff */
[----:B------:R-:W-:Y:S01]  /*05d0*/  USHF.L.U32 UR6, UR6, 0x1, URZ ;  /* 0x0000000106067899 */ /* 0x000fe200080006ff */
[----:B------:R-:W-:Y:S01]  /*05e0*/  ELECT P0, URZ, PT ;  /* 0x0000000000ff782f */ /* 0x000fe20003800000 */
[----:B-1----:R-:W-:Y:S01]  /*05f0*/  ULEA UR4, UR4, UR5, 0x18 ;  /* 0x0000000504047291 */ /* 0x002fe2000f8ec0ff */
[----:B------:R-:W1:Y:S11]  /*0600*/  FENCE.VIEW.ASYNC.S ;  /* 0x00000000000073c6 */ /* 0x000e760000000000 */
[----:B-1----:R1:W3:Y:S01]  /*0610*/  SYNCS.EXCH.64 URZ, [UR4], UR8 ;  /* 0x0000000804ff75b2 */ /* 0x0022e20008000100 */
[----:B------:R1:W4:Y:S01]  /*0620*/  SYNCS.EXCH.64 URZ, [UR4+0x20], UR6 ;  /* 0x0000200604ff75b2 */ /* 0x0003220008000100 */
[----:B------:R1:W1:Y:S01]  /*0630*/  SYNCS.EXCH.64 URZ, [UR4+0x8], UR8 ;  /* 0x0000080804ff75b2 */ /* 0x0002620008000100 */
[----:B------:R1:W1:Y:S01]  /*0640*/  SYNCS.EXCH.64 URZ, [UR4+0x28], UR6 ;  /* 0x0000280604ff75b2 */ /* 0x0002620008000100 */
[----:B------:R1:W1:Y:S01]  /*0650*/  SYNCS.EXCH.64 URZ, [UR4+0x10], UR8 ;  /* 0x0000100804ff75b2 */ /* 0x0002620008000100 */
[----:B------:R1:W1:Y:S01]  /*0660*/  SYNCS.EXCH.64 URZ, [UR4+0x30], UR6 ;  /* 0x0000300604ff75b2 */ /* 0x0002620008000100 */
[----:B------:R1:W1:Y:S01]  /*0670*/  SYNCS.EXCH.64 URZ, [UR4+0x18], UR8 ;  /* 0x0000180804ff75b2 */ /* 0x0002620008000100 */
[----:B------:R1:W1:Y:S01]  /*0680*/  SYNCS.EXCH.64 URZ, [UR4+0x38], UR6 ;  /* 0x0000380604ff75b2 */ /* 0x0002620008000100 */
[----:B------:R-:W-:Y:S01]  /*0690*/  NOP ;  /* 0x0000000000007918 */ /* 0x000fe20000000000 */
.L_x_9:
[----:B------:R-:W2:Y:S01]  /*06a0*/  SHFL.IDX PT, R2, R54, RZ, 0x1f ;  /* 0x00001fff36027589 */ /* 0x000ea200000e0000 */
[----:B------:R-:W-:Y:S01]  /*06b0*/  NOP ;  /* 0x0000000000007918 */ /* 0x000fe20000000000 */
[----:B--2---:R-:W-:-:S13]  /*06c0*/  ISETP.NE.AND P0, PT, R2, 0x1, PT ;  /* 0x000000010200780c */ /* 0x004fda0003f05270 */
[----:B------:R-:W-:Y:S05]  /*06d0*/  @P0 BRA `(.L_x_10) ;  /* 0x0000000000580947 */ /* 0x000fea0003800000 */
[----:B-1----:R-:W1:Y:S01]  /*06e0*/  S2UR UR4, SR_CgaCtaId ;  /* 0x00000000000479c3 */ /* 0x002e620000008800 */
        /* <DEDUP_REMOVED lines=12> */
[----:B-1----:R2:W1:Y:S01]  /*07b0*/  SYNCS.EXCH.64 URZ, [UR4+0x40], UR8 ;  /* 0x0000400804ff75b2 */ /* 0x0024620008000100 */
[----:B------:R2:W1:Y:S01]  /*07c0*/  SYNCS.EXCH.64 URZ, [UR4+0x60], UR6 ;  /* 0x0000600604ff75b2 */ /* 0x0004620008000100 */
[----:B------:R2:W1:Y:S01]  /*07d0*/  SYNCS.EXCH.64 URZ, [UR4+0x48], UR8 ;  /* 0x0000480804ff75b2 */ /* 0x0004620008000100 */
[----:B------:R2:W1:Y:S01]  /*07e0*/  SYNCS.EXCH.64 URZ, [UR4+0x68], UR6 ;  /* 0x0000680604ff75b2 */ /* 0x0004620008000100 */
[----:B------:R2:W1:Y:S01]  /*07f0*/  SYNCS.EXCH.64 URZ, [UR4+0x50], UR8 ;  /* 0x0000500804ff75b2 */ /* 0x0004620008000100 */
[----:B------:R2:W1:Y:S01]  /*0800*/  SYNCS.EXCH.64 URZ, [UR4+0x70], UR6 ;  /* 0x0000700604ff75b2 */ /* 0x0004620008000100 */
[----:B------:R2:W1:Y:S01]  /*0810*/  SYNCS.EXCH.64 URZ, [UR4+0x58], UR8 ;  /* 0x0000580804ff75b2 */ /* 0x0004620008000100 */
[----:B------:R2:W1:Y:S02]  /*0820*/  SYNCS.EXCH.64 URZ, [UR4+0x78], UR6 ;  /* 0x0000780604ff75b2 */ /* 0x0004640008000100 */
[----:B--2---:R-:W-:Y:S01]  /*0830*/  NOP ;  /* 0x0000000000007918 */ /* 0x004fe20000000000 */
.L_x_10:
[----:B------:R-:W2:Y:S01]  /*0840*/  SHFL.IDX PT, R2, R54, RZ, 0x1f ;  /* 0x00001fff36027589 */ /* 0x000ea200000e0000 */
[----:B------:R-:W-:Y:S01]  /*0850*/  NOP ;  /* 0x0000000000007918 */ /* 0x000fe20000000000 */
[----:B--2---:R-:W-:-:S13]  /*0860*/  ISETP.NE.AND P0, PT, R2, 0x3, PT ;  /* 0x000000030200780c */ /* 0x004fda0003f05270 */
[----:B------:R-:W-:Y:S05]  /*0870*/  @P0 BRA `(.L_x_11) ;  /* 0x0000000000300947 */ /* 0x000fea0003800000 */
[----:B-1----:R-:W1:Y:S01]  /*0880*/  S2UR UR6, SR_CgaCtaId ;  /* 0x00000000000679c3 */ /* 0x002e620000008800 */
[----:B------:R-:W-:Y:S01]  /*0890*/  UMOV UR4, 0x400 ;  /* 0x0000040000047882 */ /* 0x000fe20000000000 */
[----:B------:R-:W-:Y:S01]  /*08a0*/  UMOV UR5, 0x20 ;  /* 0x0000002000057882 */ /* 0x000fe20000000000 */
[----:B------:R-:W-:Y:S01]  /*08b0*/  ELECT P0, URZ, PT ;  /* 0x0000000000ff782f */ /* 0x000fe20003800000 */
[----:B-1----:R-:W-:Y:S02]  /*08c0*/  ULEA UR6, UR6, UR4, 0x18 ;  /* 0x0000000406067291 */ /* 0x002fe4000f8ec0ff */
[----:B------:R-:W-:-:S04]  /*08d0*/  UIADD3 UR4, UPT, UPT, -UR5, 0x100000, URZ ;  /* 0x0010000005047890 */ /* 0x000fc8000fffe1ff */
[----:B------:R-:W-:Y:S02]  /*08e0*/  USHF.L.U32 UR5, UR4, 0xb, URZ ;  /* 0x0000000b04057899 */ /* 0x000fe400080006ff */
[----:B------:R-:W-:Y:S01]  /*08f0*/  USHF.L.U32 UR4, UR4, 0x1, URZ ;  /* 0x0000000104047899 */ /* 0x000fe200080006ff */
[----:B------:R-:W1:Y:S11]  /*0900*/  FENCE.VIEW.ASYNC.S ;  /* 0x00000000000073c6 */ /* 0x000e760000000000 */
[----:B-1----:R2:W1:Y:S01]  /*0910*/  SYNCS.EXCH.64 URZ, [UR6+0x80], UR4 ;  /* 0x0000800406ff75b2 */ /* 0x0024620008000100 */
[----:B------:R2:W1:Y:S02]  /*0920*/  SYNCS.EXCH.64 URZ, [UR6+0x88], UR4 ;  /* 0x0000880406ff75b2 */ /* 0x0004640008000100 */
[----:B--2---:R-:W-:Y:S01]  /*0930*/  NOP ;  /* 0x0000000000007918 */ /* 0x004fe20000000000 */
.L_x_11:
[----:B------:R-:W2:Y:S01]  /*0940*/  SHFL.IDX PT, R2, R54, RZ, 0x1f ;  /* 0x00001fff36027589 */ /* 0x000ea200000e0000 */
[----:B------:R-:W-:Y:S01]  /*0950*/  NOP ;  /* 0x0000000000007918 */ /* 0x000fe20000000000 */
[----:B--2---:R-:W-:-:S13]  /*0960*/  ISETP.NE.AND P0, PT, R2, 0x4, PT ;  /* 0x000000040200780c */ /* 0x004fda0003f05270 */
[----:B------:R-:W-:Y:S05]  /*0970*/  @P0 BRA `(.L_x_12) ;  /* 0x00000000004c0947 */ /* 0x000fea0003800000 */
[----:B-1----:R-:W1:Y:S01]  /*0980*/  S2UR UR6, SR_CgaCtaId ;  /* 0x00000000000679c3 */ /* 0x002e620000008800 */
[----:B------:R-:W-:Y:S01]  /*0990*/  UMOV UR4, 0x1e0 ;  /* 0x000001e000047882 */ /* 0x000fe20000000000 */
[----:B------:R-:W-:Y:S01]  /*09a0*/  UMOV UR5, 0x400 ;  /* 0x0000040000057882 */ /* 0x000fe20000000000 */
[----:B------:R-:W-:Y:S01]  /*09b0*/  USEL UR4, UR4, 0x1a0, UP3 ;  /* 0x000001a004047887 */ /* 0x000fe20009800000 */
[----:B------:R-:W-:Y:S01]  /*09c0*/  UMOV UR8, 0x1 ;  /* 0x0000000100087882 */ /* 0x000fe20000000000 */
[----:B------:R-:W-:Y:S01]  /*09d0*/  ELECT P0, URZ, PT ;  /* 0x0000000000ff782f */ /* 0x000fe20003800000 */
[----:B------:R-:W-:-:S04]  /*09e0*/  UIADD3 UR8, UPT, UPT, -UR8, 0x100000, URZ ;  /* 0x0010000008087890 */ /* 0x000fc8000fffe1ff */
[----:B------:R-:W-:Y:S02]  /*09f0*/  USHF.L.U32 UR9, UR8, 0xb, URZ ;  /* 0x0000000b08097899 */ /* 0x000fe400080006ff */
[----:B------:R-:W-:Y:S02]  /*0a00*/  USHF.L.U32 UR8, UR8, 0x1, URZ ;  /* 0x0000000108087899 */ /* 0x000fe400080006ff */
[----:B-1----:R-:W-:Y:S02]  /*0a10*/  ULEA UR6, UR6, UR5, 0x18 ;  /* 0x0000000506067291 */ /* 0x002fe4000f8ec0ff */
[----:B------:R-:W-:-:S04]  /*0a20*/  UIADD3 UR4, UPT, UPT, -UR4, 0x100000, URZ ;  /* 0x0010000004047890 */ /* 0x000fc8000fffe1ff */
[----:B------:R-:W-:Y:S02]  /*0a30*/  USHF.L.U32 UR5, UR4, 0xb, URZ ;  /* 0x0000000b04057899 */ /* 0x000fe400080006ff */
[----:B------:R-:W-:Y:S01]  /*0a40*/  USHF.L.U32 UR4, UR4, 0x1, URZ ;  /* 0x0000000104047899 */ /* 0x000fe200080006ff */
[----:B------:R-:W1:Y:S03]  /*0a50*/  FENCE.VIEW.ASYNC.S ;  /* 0x00000000000073c6 */ /* 0x000e660000000000 */
[----:B-1----:R2:W1:Y:S08]  /*0a60*/  SYNCS.EXCH.64 URZ, [UR6+0x90], UR8 ;  /* 0x0000900806ff75b2 */ /* 0x0024700008000100 */
[----:B------:R2:W1:Y:S01]  /*0a70*/  SYNCS.EXCH.64 URZ, [UR6+0xa0], UR4 ;  /* 0x0000a00406ff75b2 */ /* 0x0004620008000100 */
[----:B------:R2:W1:Y:S01]  /*0a80*/  SYNCS.EXCH.64 URZ, [UR6+0x98], UR8 ;  /* 0x0000980806ff75b2 */ /* 0x0004620008000100 */
[----:B------:R2:W1:Y:S02]  /*0a90*/  SYNCS.EXCH.64 URZ, [UR6+0xa8], UR4 ;  /* 0x0000a80406ff75b2 */ /* 0x0004640008000100 */
[----:B--2---:R-:W-:Y:S01]  /*0aa0*/  NOP ;  /* 0x0000000000007918 */ /* 0x004fe20000000000 */
.L_x_12:
        /* <DEDUP_REMOVED lines=26> */
.L_x_13:
[----:B------:R-:W2:Y:S01]  /*0c50*/  SHFL.IDX PT, R2, R54, RZ, 0x1f ;  /* 0x00001fff36027589 */ /* 0x000ea200000e0000 */
[----:B------:R-:W1:Y:S01]  /*0c60*/  S2UR UR47, SR_CgaCtaId ;  /* 0x00000000002f79c3 */ /* 0x000e620000008800 */
[----:B------:R-:W-:Y:S01]  /*0c70*/  NOP ;  /* 0x0000000000007918 */ /* 0x000fe20000000000 */
[----:B--2---:R-:W-:-:S13]  /*0c80*/  ISETP.NE.AND P0, PT, R2, 0x3, PT ;  /* 0x000000030200780c */ /* 0x004fda0003f05270 */
[----:B-1----:R-:W-:Y:S05]  /*0c90*/  @P0 BRA `(.L_x_14) ;  /* 0x0000000000340947 */ /* 0x002fea0003800000 */
[----:B------:R-:W-:Y:S01]  /*0ca0*/  UMOV UR4, 0x400 ;  /* 0x0000040000047882 */ /* 0x000fe20000000000 */
[----:B------:R-:W-:Y:S01]  /*0cb0*/  UMOV UR6, 0x20 ;  /* 0x0000002000067882 */ /* 0x000fe20000000000 */
[----:B------:R-:W-:Y:S02]  /*0cc0*/  ULEA UR4, UR47, UR4, 0x18 ;  /* 0x000000042f047291 */ /* 0x000fe4000f8ec0ff */
[----:B------:R-:W-:-:S04]  /*0cd0*/  UIADD3 UR6, UPT, UPT, -UR6, 0x100000, URZ ;  /* 0x0010000006067890 */ /* 0x000fc8000fffe1ff */
[----:B------:R-:W-:Y:S02]  /*0ce0*/  USHF.L.U32 UR7, UR6, 0xb, URZ ;  /* 0x0000000b06077899 */ /* 0x000fe400080006ff */
[----:B------:R-:W-:Y:S01]  /*0cf0*/  USHF.L.U32 UR6, UR6, 0x1, URZ ;  /* 0x0000000106067899 */ /* 0x000fe200080006ff */
[----:B------:R-:W-:Y:S01]  /*0d00*/  ELECT P0, URZ, PT ;  /* 0x0000000000ff782f */ /* 0x000fe20003800000 */
[----:B------:R-:W1:Y:S10]  /*0d10*/  FENCE.VIEW.ASYNC.S ;  /* 0x00000000000073c6 */ /* 0x000e740000000000 */
[----:B-1----:R1:W2:Y:S01]  /*0d20*/  SYNCS.EXCH.64 URZ, [UR4+0xf0], UR6 ;  /* 0x0000f00604ff75b2 */ /* 0x0022a20008000100 */
[----:B------:R1:W1:Y:S01]  /*0d30*/  SYNCS.EXCH.64 URZ, [UR4+0x100], UR6 ;  /* 0x0001000604ff75b2 */ /* 0x0002620008000100 */
[----:B------:R1:W1:Y:S01]  /*0d40*/  SYNCS.EXCH.64 URZ, [UR4+0xf8], UR6 ;  /* 0x0000f80604ff75b2 */ /* 0x0002620008000100 */
[----:B------:R1:W1:Y:S01]  /*0d50*/  SYNCS.EXCH.64 URZ, [UR4+0x108], UR6 ;  /* 0x0001080604ff75b2 */ /* 0x0002620008000100 */
[----:B------:R-:W-:Y:S01]  /*0d60*/  NOP ;  /* 0x0000000000007918 */ /* 0x000fe20000000000 */
.L_x_14:
[----:B-1----:R-:W1:Y:S01]  /*0d70*/  LDCU UR4, c[0x0][0x36c] ;  /* 0x00006d80ff0477ac */ /* 0x002e620008000800 */
[----:B------:R-:W-:Y:S01]  /*0d80*/  ISETP.NE.OR P3, PT, R0, 0x2, !P3 ;  /* 0x000000020000780c */ /* 0x000fe20005f65670 */
[----:B------:R-:W-:Y:S01]  /*0d90*/  NOP ;  /* 0x0000000000007918 */ /* 0x000fe20000000000 */
[----:B------:R-:W-:Y:S01]  /*0da0*/  LOP3.LUT R0, R65, 0x1f, RZ, 0xc0, !PT ;  /* 0x0000001f41007812 */ /* 0x000fe200078ec0ff */
[----:B------:R-:W-:Y:S02]  /*0db0*/  UISETP.NE.AND UP4, UPT, UR17, URZ, UPT ;  /* 0x000000ff1100728c */ /* 0x000fe4000bf85270 */
[----:B-1----:R-:W-:-:S09]  /*0dc0*/  UISETP.EQ.U32.AND UP5, UPT, UR4, 0x1, UPT ;  /* 0x000000010400788c */ /* 0x002fd2000bfa2070 */
[----:B------:R-:W-:Y:S05]  /*0dd0*/  BRA.U !UP5, `(.L_x_15) ;  /* 0x000000010d087547 */ /* 0x000fea000b800000 */
[----:B--234-:R-:W-:Y:S01]  /*0de0*/  UCGABAR_ARV ;  /* 0x00000000000079c7 */ /* 0x01cfe20008000000 */
[----:B------:R-:W-:Y:S05]  /*0df0*/  BRA `(.L_x_16) ;  /* 0x0000000000047947 */ /* 0x000fea0003800000 */
.L_x_15:
[----:B--234-:R-:W-:Y:S01]  /*0e00*/  NOP ;  /* 0x0000000000007918 */ /* 0x01cfe20000000000 */
.L_x_16:
[----:B------:R-:W1:Y:S01]  /*0e10*/  S2UR UR7, SR_CTAID.X ;  /* 0x00000000000779c3 */ /* 0x000e620000002500 */
[----:B------:R-:W-:-:S05]  /*0e20*/  CS2R.32 R55, SR_CgaSize ;  /* 0x0000000000377805 */ /* 0x000fca0000008a00 */
[----:B------:R-:W-:-:S05]  /*0e30*/  IMAD R55, R55, -0xa0, RZ ;  /* 0xffffff6037377824 */ /* 0x000fca00078e02ff */
[----:B------:R-:W-:-:S14]  /*0e40*/  R2UR UR5, R55 ;  /* 0x00000000370572ca */ /* 0x000fdc00000e0000 */
[----:B------:R-:W2:Y:S01]  /*0e50*/  LDCU UR5, c[0x0][UR5+0x2b0] ;  /* 0x00005600050577ac */ /* 0x000ea20008000800 */
[----:B------:R-:W-:-:S05]  /*0e60*/  CS2R.32 R55, SR_CgaSize ;  /* 0x0000000000377805 */ /* 0x000fca0000008a00 */
[----:B------:R-:W-:-:S05]  /*0e70*/  IMAD R55, R55, -0xa0, RZ ;  /* 0xffffff6037377824 */ /* 0x000fca00078e02ff */
[----:B------:R-:W-:-:S14]  /*0e80*/  R2UR UR4, R55 ;  /* 0x00000000370472ca */ /* 0x000fdc00000e0000 */
[----:B------:R-:W3:Y:S01]  /*0e90*/  LDCU UR4, c[0x0][UR4+0x2b4] ;  /* 0x00005680040477ac */ /* 0x000ee20008000800 */
[----:B------:R-:W4:Y:S01]  /*0ea0*/  S2UR UR8, SR_CTAID.Y ;  /* 0x00000000000879c3 */ /* 0x000f220000002600 */
[----:B------:R-:W-:-:S05]  /*0eb0*/  CS2R.32 R55, SR_CgaSize ;  /* 0x0000000000377805 */ /* 0x000fca0000008a00 */
[----:B------:R-:W-:-:S05]  /*0ec0*/  IMAD R55, R55, -0xa0, RZ ;  /* 0xffffff6037377824 */ /* 0x000fca00078e02ff */
[----:B------:R-:W-:-:S14]  /*0ed0*/  R2UR UR9, R55 ;  /* 0x00000000370972ca */ /* 0x000fdc00000e0000 */
[----:B------:R-:W3:Y:S01]  /*0ee0*/  LDCU UR9, c[0x0][UR9+0x2a0] ;  /* 0x00005400090977ac */ /* 0x000ee20008000800 */
[----:B------:R-:W3:Y:S01]  /*0ef0*/  LDCU UR21, c[0x0][0xb24] ;  /* 0x00016480ff1577ac */ /* 0x000ee20008000800 */
[----:B------:R-:W1:Y:S01]  /*0f00*/  S2UR UR36, SR_CTAID.Z ;  /* 0x00000000002479c3 */ /* 0x000e620000002700 */
[----:B------:R-:W-:-:S05]  /*0f10*/  CS2R.32 R55, SR_CgaSize ;  /* 0x0000000000377805 */ /* 0x000fca0000008a00 */
[----:B------:R-:W-:-:S05]  /*0f20*/  IMAD R55, R55, -0xa0, RZ ;  /* 0xffffff6037377824 */ /* 0x000fca00078e02ff */
[----:B------:R-:W-:-:S14]  /*0f30*/  R2UR UR63, R55 ;  /* 0x00000000373f72ca */ /* 0x000fdc00000e0000 */
[----:B------:R-:W3:Y:S01]  /*0f40*/  LDCU UR63, c[0x0][UR63+0x2a4] ;  /* 0x000054803f3f77ac */ /* 0x000ee20008000800 */
[----:B------:R-:W3:Y:S01]  /*0f50*/  LDCU UR42, c[0x0][0xb24] ;  /* 0x00016480ff2a77ac */ /* 0x000ee20008000800 */
[----:B-1----:R-:W-:Y:S01]  /*0f60*/  I2FP.F32.U32 R3, UR7 ;  /* 0x0000000700037c45 */ /* 0x002fe20008201000 */
[----:B------:R-:W1:Y:S04]  /*0f70*/  LDCU UR28, c[0x0][0xb30] ;  /* 0x00016600ff1c77ac */ /* 0x000e680008000800 */
[----:B--2---:R-:W-:Y:S01]  /*0f80*/  FMUL R3, R3, UR5 ;  /* 0x0000000503037c20 */ /* 0x004fe20008400000 */
[----:B------:R-:W-:Y:S01]  /*0f90*/  USHF.L.U32 UR26, UR47, 0xa, URZ ;  /* 0x0000000a2f1a7899 */ /* 0x000fe200080006ff */
[----:B----4-:R-:W-:Y:S01]  /*0fa0*/  I2FP.F32.U32 R2, UR8 ;  /* 0x0000000800027c45 */ /* 0x010fe20008201000 */
[----:B---3--:R-:W-:-:S03]  /*0fb0*/  UISETP.GE.AND UP2, UPT, UR21, 0x1, UPT ;  /* 0x000000011500788c */ /* 0x008fc6000bf46270 */
[----:B------:R-:W2:Y:S01]  /*0fc0*/  F2I.U32.TRUNC.NTZ R3, R3 ;  /* 0x0000000300037305 */ /* 0x000ea2000020f000 */
[----:B------:R-:W-:Y:S01]  /*0fd0*/  UMOV UR16, UR7 ;  /* 0x0000000700107c82 */ /* 0x000fe20008000000 */
[----:B------:R-:W-:Y:S01]  /*0fe0*/  FMUL R2, R2, UR4 ;  /* 0x0000000402027c20 */ /* 0x000fe20008400000 */
[----:B------:R-:W-:-:S05]  /*0ff0*/  UMOV UR20, UR8 ;  /* 0x0000000800147c82 */ /* 0x000fca0008000000 */
[----:B------:R-:W3:Y:S01]  /*1000*/  F2I.U32.TRUNC.NTZ R2, R2 ;  /* 0x0000000200027305 */ /* 0x000ee2000020f000 */
[----:B--2---:R-:W-:Y:S02]  /*1010*/  R2UR UR4, R3 ;  /* 0x00000000030472ca */ /* 0x004fe400000e0000 */
[----:B---3--:R-:W-:Y:S02]  /*1020*/  R2UR UR6, R2 ;  /* 0x00000000020672ca */ /* 0x008fe400000e0000 */
[----:B------:R-:W-:-:S09]  /*1030*/  PRMT R2, RZ, 0x7610, R2 ;  /* 0x00007610ff027816 */ /* 0x000fd20000000002 */
[----:B------:R-:W-:-:S04]  /*1040*/  UIADD3 UR5, UPT, UPT, -UR4, URZ, URZ ;  /* 0x000000ff04057290 */ /* 0x000fc8000fffe1ff */
[----:B------:R-:W-:Y:S02]  /*1050*/  UIMAD UR5, UR9, UR5, UR7 ;  /* 0x00000005090572a4 */ /* 0x000fe4000f8e0207 */
[----:B------:R-:W-:-:S04]  /*1060*/  UIADD3 UR4, UPT, UPT, -UR6, URZ, URZ ;  /* 0x000000ff06047290 */ /* 0x000fc8000fffe1ff */
[----:B------:R-:W-:Y:S01]  /*1070*/  IMAD.U32 R55, RZ, RZ, UR5 ;  /* 0x00000005ff377e24 */ /* 0x000fe2000f8e00ff */
[----:B------:R-:W-:Y:S01]  /*1080*/  UIMAD UR63, UR63, UR4, UR8 ;  /* 0x000000043f3f72a4 */ /* 0x000fe2000f8e0208 */
[----:B-1----:R-:W-:Y:S11]  /*1090*/  BRA.U UP4, `(.L_x_17) ;  /* 0x0000000104287547 */ /* 0x002ff6000b800000 */
[----:B------:R-:W-:Y:S01]  /*10a0*/  R2UR UR4, R55 ;  /* 0x00000000370472ca */ /* 0x000fe200000e0000 */
[----:B------:R-:W-:Y:S02]  /*10b0*/  UISETP.NE.AND UP0, UPT, UR63, URZ, UPT ;  /* 0x000000ff3f00728c */ /* 0x000fe4000bf05270 */
[----:B------:R-:W-:-:S10]  /*10c0*/  UISETP.NE.AND UP1, UPT, UR63, 0x1, UPT ;  /* 0x000000013f00788c */ /* 0x000fd4000bf25270 */
[----:B------:R-:W-:-:S04]  /*10d0*/  UISETP.EQ.OR UP0, UPT, UR4, URZ, !UP0 ;  /* 0x000000ff0400728c */ /* 0x000fc8000c702670 */
[----:B------:R-:W-:Y:S02]  /*10e0*/  USEL UR5, URZ, 0x1, !UP0 ;  /* 0x00000001ff057887 */ /* 0x000fe4000c000000 */
[----:B------:R-:W-:Y:S02]  /*10f0*/  UISETP.NE.AND UP0, UPT, UR4, URZ, UPT ;  /* 0x000000ff0400728c */ /* 0x000fe4000bf05270 */
[----:B------:R-:W-:-:S04]  /*1100*/  USEL UR4, URZ, 0x2, UP1 ;  /* 0x00000002ff047887 */ /* 0x000fc80008800000 */
[----:B------:R-:W-:-:S04]  /*1110*/  USEL UR4, UR4, 0x2, UP0 ;  /* 0x0000000204047887 */ /* 0x000fc80008000000 */
[----:B------:R-:W-:-:S06]  /*1120*/  UIADD3 UR4, UPT, UPT, UR5, UR4, URZ ;  /* 0x0000000405047290 */ /* 0x000fcc000fffe0ff */
[----:B------:R-:W-:Y:S02]  /*1130*/  MOV R2, UR4 ;  /* 0x0000000400027c02 */ /* 0x000fe40008000f00 */
.L_x_17:
[----:B------:R-:W-:Y:S05]  /*1140*/  BRA.U !UP2, `(.L_x_18) ;  /* 0x000000010ad47547 */ /* 0x000fea000b800000 */
[----:B------:R-:W1:Y:S01]  /*1150*/  LDCU.128 UR12, c[0x0][0xb10] ;  /* 0x00016200ff0c77ac */ /* 0x000e620008000c00 */
[----:B------:R-:W2:Y:S01]  /*1160*/  LDCU UR6, c[0x0][0x370] ;  /* 0x00006e00ff0677ac */ /* 0x000ea20008000800 */
[----:B------:R-:W3:Y:S01]  /*1170*/  LDCU UR5, c[0x0][0x374] ;  /* 0x00006e80ff0577ac */ /* 0x000ee20008000800 */
[----:B------:R-:W4:Y:S01]  /*1180*/  LDCU UR27, c[0x0][0xb0c] ;  /* 0x00016180ff1b77ac */ /* 0x000f220008000800 */
[----:B------:R-:W4:Y:S01]  /*1190*/  LDCU UR4, c[0x0][0xb20] ;  /* 0x00016400ff0477ac */ /* 0x000f220008000800 */
[----:B------:R-:W4:Y:S01]  /*11a0*/  LDCU.64 UR8, c[0x0][0xb28] ;  /* 0x00016500ff0877ac */ /* 0x000f220008000a00 */
[----:B-1----:R-:W-:Y:S02]  /*11b0*/  UISETP.NE.AND UP0, UPT, UR14, 0x1, UPT ;  /* 0x000000010e00788c */ /* 0x002fe4000bf05270 */
[----:B---3--:R-:W-:Y:S02]  /*11c0*/  UIMAD.WIDE.U32 UR10, UR5, UR15, URZ ;  /* 0x0000000f050a72a5 */ /* 0x008fe4000f8e00ff */
[----:B--2---:R-:W-:-:S02]  /*11d0*/  UIMAD.WIDE.U32 UR22, UR6, UR12, URZ ;  /* 0x0000000c061672a5 */ /* 0x004fc4000f8e00ff */
[----:B----4-:R-:W-:Y:S02]  /*11e0*/  UISETP.NE.AND UP1, UPT, UR27, 0x1, UPT ;  /* 0x000000011b00788c */ /* 0x010fe4000bf25270 */
[----:B------:R-:W-:Y:S01]  /*11f0*/  UISETP.NE.AND UP2, UPT, UR21, 0x1, UPT ;  /* 0x000000011500788c */ /* 0x000fe2000bf45270 */
[----:B------:R-:W-:Y:S02]  /*1200*/  UMOV UR10, UR11 ;  /* 0x0000000b000a7c82 */ /* 0x000fe40008000000 */
[----:B------:R-:W-:Y:S01]  /*1210*/  UMOV UR22, UR23 ;  /* 0x0000001700167c82 */ /* 0x000fe20008000000 */
[----:B------:R-:W-:Y:S02]  /*1220*/  @UP0 USHF.R.U32.HI UR5, URZ, UR4, UR10 ;  /* 0x00000004ff050299 */ /* 0x000fe4000801160a */
[----:B------:R-:W-:Y:S02]  /*1230*/  UIMAD.WIDE.U32 UR24, UR20, UR15, URZ ;  /* 0x0000000f141872a5 */ /* 0x000fe4000f8e00ff */
[----:B------:R-:W-:-:S02]  /*1240*/  UIMAD.WIDE.U32 UR10, UR5, UR8, URZ ;  /* 0x00000008050a72a5 */ /* 0x000fc4000f8e00ff */
[----:B------:R-:W-:Y:S02]  /*1250*/  @UP1 USHF.R.U32.HI UR6, URZ, UR13, UR22 ;  /* 0x0000000dff061299 */ /* 0x000fe40008011616 */
[----:B------:R-:W-:Y:S02]  /*1260*/  UIMAD.WIDE.U32 UR18, UR16, UR12, URZ ;  /* 0x0000000c101272a5 */ /* 0x000fe4000f8e00ff */
[----:B------:R-:W-:Y:S01]  /*1270*/  UIMAD.WIDE.U32 UR22, UR6, UR8, URZ ;  /* 0x00000008061672a5 */ /* 0x000fe2000f8e00ff */
[----:B------:R-:W-:Y:S01]  /*1280*/  UMOV UR24, UR25 ;  /* 0x0000001900187c82 */ /* 0x000fe20008000000 */
[----:B------:R-:W-:Y:S01]  /*1290*/  UMOV UR10, UR11 ;  /* 0x0000000b000a7c82 */ /* 0x000fe20008000000 */
[----:B------:R-:W-:Y:S02]  /*12a0*/  USHF.R.U32.HI UR24, URZ, UR4, UR24 ;  /* 0x00000004ff187299 */ /* 0x000fe40008011618 */
[----:B------:R-:W-:Y:S02]  /*12b0*/  @UP2 USHF.R.U32.HI UR5, URZ, UR9, UR10 ;  /* 0x00000009ff052299 */ /* 0x000fe4000801160a */
[----:B------:R-:W-:Y:S01]  /*12c0*/  UMOV UR7, UR23 ;  /* 0x0000001700077c82 */ /* 0x000fe20008000000 */
[----:B------:R-:W-:Y:S01]  /*12d0*/  UMOV UR18, UR19 ;  /* 0x0000001300127c82 */ /* 0x000fe20008000000 */
[----:B------:R-:W-:-:S02]  /*12e0*/  @UP2 USHF.R.U32.HI UR6, URZ, UR9, UR7 ;  /* 0x00000009ff062299 */ /* 0x000fc40008011607 */
[----:B------:R-:W-:Y:S02]  /*12f0*/  USHF.R.U32.HI UR13, URZ, UR13, UR18 ;  /* 0x0000000dff0d7299 */ /* 0x000fe40008011612 */
[----:B------:R-:W-:Y:S02]  /*1300*/  USEL UR4, UR20, UR24, !UP0 ;  /* 0x0000001814047287 */ /* 0x000fe4000c000000 */
[----:B------:R-:W-:Y:S02]  /*1310*/  UIMAD UR7, UR5, UR21, URZ ;  /* 0x00000015050772a4 */ /* 0x000fe4000f8e02ff */
[----:B------:R-:W-:Y:S02]  /*1320*/  USEL UR5, UR16, UR13, !UP1 ;  /* 0x0000000d10057287 */ /* 0x000fe4000c800000 */
[----:B------:R-:W-:Y:S02]  /*1330*/  UIMAD UR12, UR6, UR21, URZ ;  /* 0x00000015060c72a4 */ /* 0x000fe4000f8e02ff */
[----:B------:R-:W-:-:S02]  /*1340*/  UISETP.GE.AND UP0, UPT, UR4, UR7, UPT ;  /* 0x000000070400728c */ /* 0x000fc4000bf06270 */
[----:B------:R-:W-:Y:S02]  /*1350*/  UIMAD.WIDE.U32 UR10, UR4, UR8, URZ ;  /* 0x00000008040a72a5 */ /* 0x000fe4000f8e00ff */
[----:B------:R-:W-:Y:S02]  /*1360*/  UISETP.GE.OR UP0, UPT, UR5, UR12, UP0 ;  /* 0x0000000c0500728c */ /* 0x000fe40008706670 */
[----:B------:R-:W-:Y:S02]  /*1370*/  UIMAD.WIDE.U32 UR12, UR5, UR8, URZ ;  /* 0x00000008050c72a5 */ /* 0x000fe4000f8e00ff */
[----:B------:R-:W-:Y:S01]  /*1380*/  UIADD3 UR10, UPT, UPT, -UR4, URZ, URZ ;  /* 0x000000ff040a7290 */ /* 0x000fe2000fffe1ff */
[----:B------:R-:W-:Y:S01]  /*1390*/  UMOV UR8, UR11 ;  /* 0x0000000b00087c82 */ /* 0x000fe20008000000 */
[----:B------:R-:W-:Y:S02]  /*13a0*/  UIADD3 UR11, UPT, UPT, -UR5, URZ, URZ ;  /* 0x000000ff050b7290 */ /* 0x000fe4000fffe1ff */
[----:B------:R-:W-:-:S03]  /*13b0*/  USHF.R.U32.HI UR8, URZ, UR9, UR8 ;  /* 0x00000009ff087299 */ /* 0x000fc60008011608 */
[----:B------:R-:W-:Y:S01]  /*13c0*/  @!UP0 UMOV UR7, UR13 ;  /* 0x0000000d00078c82 */ /* 0x000fe20008000000 */
[----:B------:R-:W-:Y:S02]  /*13d0*/  UIMAD UR20, UR14, UR10, UR20 ;  /* 0x0000000a0e1472a4 */ /* 0x000fe4000f8e0214 */
[----:B------:R-:W-:Y:S02]  /*13e0*/  USEL UR8, UR4, UR8, !UP2 ;  /* 0x0000000804087287 */ /* 0x000fe4000d000000 */
[----:B------:R-:W-:Y:S02]  /*13f0*/  @!UP0 USHF.R.U32.HI UR7, URZ, UR9, UR7 ;  /* 0x00000009ff078299 */ /* 0x000fe40008011607 */
[----:B------:R-:W-:Y:S02]  /*1400*/  UIADD3 UR9, UPT, UPT, -UR8, URZ, URZ ;  /* 0x000000ff08097290 */ /* 0x000fe4000fffe1ff */
[----:B------:R-:W-:Y:S02]  /*1410*/  @!UP0 USEL UR7, UR5, UR7, !UP2 ;  /* 0x0000000705078287 */ /* 0x000fe4000d000000 */
[----:B------:R-:W-:-:S02]  /*1420*/  UIMAD UR9, UR21, UR9, UR4 ;  /* 0x00000009150972a4 */ /* 0x000fc4000f8e0204 */
[----:B------:R-:W-:Y:S02]  /*1430*/  @!UP0 UIADD3 UR8, UPT, UPT, UR8, -UR7, URZ ;  /* 0x8000000708088290 */ /* 0x000fe4000fffe0ff */
[----:B------:R-:W-:Y:S02]  /*1440*/  @!UP0 UIMAD UR6, UR9, UR6, UR7 ;  /* 0x00000006090682a4 */ /* 0x000fe4000f8e0207 */
[----:B------:R-:W-:Y:S02]  /*1450*/  @!UP0 UIMAD UR4, UR8, UR21, UR5 ;  /* 0x00000015080482a4 */ /* 0x000fe4000f8e0205 */
[----:B------:R-:W-:Y:S02]  /*1460*/  UIMAD UR16, UR27, UR11, UR16 ;  /* 0x0000000b1b1072a4 */ /* 0x000fe4000f8e0210 */
[----:B------:R-:W-:Y:S01]  /*1470*/  UIMAD UR20, UR4, UR14, UR20 ;  /* 0x0000000e041472a4 */ /* 0x000fe2000f8e0214 */
[----:B------:R-:W-:Y:S02]  /*1480*/  @!UP0 UMOV UR5, UR6 ;  /* 0x0000000600058c82 */ /* 0x000fe40008000000 */
[----:B------:R-:W-:-:S12]  /*1490*/  UIMAD UR16, UR5, UR27, UR16 ;  /* 0x0000001b051072a4 */ /* 0x000fd8000f8e0210 */
.L_x_18:
[----:B------:R-:W-:Y:S02]  /*14a0*/  UISETP.NE.AND UP1, UPT, UR28, 0x1, UPT ;  /* 0x000000011c00788c */ /* 0x000fe4000bf25270 */
[----:B------:R-:W-:Y:S02]  /*14b0*/  UISETP.NE.AND UP0, UPT, UR17, 0x2, UPT ;  /* 0x000000021100788c */ /* 0x000fe4000bf05270 */
[----:B------:R-:W-:-:S05]  /*14c0*/  ULOP3.LUT UR23, UR26, 0x400, URZ, 0xc0, !UPT ;  /* 0x000004001a177892 */ /* 0x000fca000f8ec0ff */
[----:B------:R-:W-:Y:S07]  /*14d0*/  BRA.U UP1, `(.L_x_19) ;  /* 0x0000000101447547 */ /* 0x000fee000b800000 */
[----:B------:R-:W1:Y:S01]  /*14e0*/  LDCU.128 UR8, c[0x0][0xb10] ;  /* 0x00016200ff0877ac */ /* 0x000e620008000c00 */
[----:B------:R-:W2:Y:S01]  /*14f0*/  LDCU UR12, c[0x0][0xb0c] ;  /* 0x00016180ff0c77ac */ /* 0x000ea20008000800 */
[----:B------:R-:W3:Y:S01]  /*1500*/  LDCU UR13, c[0x0][0xb20] ;  /* 0x00016400ff0d77ac */ /* 0x000ee20008000800 */
[----:B-1----:R-:W-:Y:S02]  /*1510*/  UIMAD.WIDE.U32 UR6, UR16, UR8, URZ ;  /* 0x00000008100672a5 */ /* 0x002fe4000f8e00ff */
[----:B------:R-:W-:Y:S02]  /*1520*/  UIMAD.WIDE.U32 UR4, UR20, UR11, URZ ;  /* 0x0000000b140472a5 */ /* 0x000fe4000f8e00ff */
[----:B--2---:R-:W-:Y:S02]  /*1530*/  UISETP.NE.AND UP2, UPT, UR12, 0x1, UPT ;  /* 0x000000010c00788c */ /* 0x004fe4000bf45270 */
[----:B------:R-:W-:Y:S01]  /*1540*/  UISETP.NE.AND UP1, UPT, UR10, 0x1, UPT ;  /* 0x000000010a00788c */ /* 0x000fe2000bf25270 */
[----:B------:R-:W-:-:S02]  /*1550*/  UMOV UR6, UR7 ;  /* 0x0000000700067c82 */ /* 0x000fc40008000000 */
[----:B------:R-:W-:Y:S01]  /*1560*/  UMOV UR4, UR5 ;  /* 0x0000000500047c82 */ /* 0x000fe20008000000 */
[----:B------:R-:W-:Y:S02]  /*1570*/  USHF.R.U32.HI UR6, URZ, UR9, UR6 ;  /* 0x00000009ff067299 */ /* 0x000fe40008011606 */
[----:B---3--:R-:W-:Y:S02]  /*1580*/  USHF.R.U32.HI UR4, URZ, UR13, UR4 ;  /* 0x0000000dff047299 */ /* 0x008fe40008011604 */
[----:B------:R-:W-:Y:S02]  /*1590*/  USEL UR5, UR16, UR6, !UP2 ;  /* 0x0000000610057287 */ /* 0x000fe4000d000000 */
[----:B------:R-:W-:-:S04]  /*15a0*/  USEL UR4, UR20, UR4, !UP1 ;  /* 0x0000000414047287 */ /* 0x000fc8000c800000 */
[----:B------:R-:W-:Y:S02]  /*15b0*/  UIADD3 UR6, UPT, UPT, UR5, -UR4, URZ ;  /* 0x8000000405067290 */ /* 0x000fe4000fffe0ff */
[----:B------:R-:W-:Y:S02]  /*15c0*/  UIADD3 UR4, UPT, UPT, -UR5, UR4, URZ ;  /* 0x0000000405047290 */ /* 0x000fe4000fffe1ff */
[----:B------:R-:W-:Y:S02]  /*15d0*/  UIMAD UR20, UR6, UR10, UR20 ;  /* 0x0000000a061472a4 */ /* 0x000fe4000f8e0214 */
[----:B------:R-:W-:-:S12]  /*15e0*/  UIMAD UR16, UR4, UR12, UR16 ;  /* 0x0000000c041072a4 */ /* 0x000fd8000f8e0210 */
.L_x_19:
[----:B------:R-:W-:Y:S05]  /*15f0*/  BRA.U !UP5, `(.L_x_20) ;  /* 0x000000010d0c7547 */ /* 0x000fea000b800000 */
[----:B------:R-:W-:Y:S01]  /*1600*/  UCGABAR_WAIT ;  /* 0x0000000000007dc7 */ /* 0x000fe20008000000 */
[----:B------:R-:W-:Y:S01]  /*1610*/  CCTL.IVALL ;  /* 0x00000000ff00798f */ /* 0x000fe20002000000 */
[----:B------:R-:W-:Y:S05]  /*1620*/  BRA `(.L_x_21) ;  /* 0x0000000000047947 */ /* 0x000fea0003800000 */
.L_x_20:
[----:B------:R-:W-:Y:S06]  /*1630*/  BAR.SYNC.DEFER_BLOCKING 0x0 ;  /* 0x0000000000007b1d */ /* 0x000fec0000010000 */
.L_x_21:
[----:B------:R-:W-:Y:S05]  /*1640*/  BRA.U UP0, `(.L_x_22) ;  /* 0x0000001500207547 */ /* 0x000fea000b800000 */
[----:B------:R-:W1:Y:S01]  /*1650*/  LDCU UR6, c[0x0][0x38c] ;  /* 0x00007180ff0677ac */ /* 0x000e620008000800 */
[----:B------:R-:W-:Y:S01]  /*1660*/  PLOP3.LUT P1, PT, PT, PT, UP3, 0x80, 0x8 ;  /* 0x000000000008781c */ /* 0x000fe20003f2f038 */
[----:B------:R-:W-:Y:S01]  /*1670*/  IMAD.MOV.U32 R12, RZ, RZ, 0x1 ;  /* 0x00000001ff0c7424 */ /* 0x000fe200078e00ff */
[----:B------:R-:W-:Y:S01]  /*1680*/  ISETP.EQ.OR P2, PT, R0, RZ, P3 ;  /* 0x000000ff0000720c */ /* 0x000fe20001f42670 */
[----:B------:R-:W-:Y:S01]  /*1690*/  UISETP.NE.AND UP1, UPT, UR17, URZ, UPT ;  /* 0x000000ff1100728c */ /* 0x000fe2000bf25270 */
[----:B------:R-:W-:Y:S02]  /*16a0*/  PLOP3.LUT P1, PT, P1, PT, PT, 0x8, 0x80 ;  /* 0x000000000080781c */ /* 0x000fe40000f2e170 */
[----:B------:R-:W-:Y:S01]  /*16b0*/  CS2R R10, SRZ ;  /* 0x00000000000a7805 */ /* 0x000fe2000001ff00 */
[----:B------:R-:W-:Y:S01]  /*16c0*/  IMAD.MOV.U32 R9, RZ, RZ, RZ ;  /* 0x000000ffff097224 */ /* 0x000fe200078e00ff */
[----:B------:R-:W2:Y:S01]  /*16d0*/  LDCU UR43, c[0x0][0x370] ;  /* 0x00006e00ff2b77ac */ /* 0x000ea20008000800 */
[----:B------:R-:W-:Y:S01]  /*16e0*/  IMAD.MOV.U32 R8, RZ, RZ, 0x1 ;  /* 0x00000001ff087424 */ /* 0x000fe200078e00ff */
[----:B------:R-:W3:Y:S01]  /*16f0*/  LDCU.64 UR38, c[0x0][0x348] ;  /* 0x00006900ff2677ac */ /* 0x000ee20008000a00 */
[----:B------:R-:W-:-:S02]  /*1700*/  USHF.R.U32.HI UR48, URZ, 0x5, UR23 ;  /* 0x00000005ff307899 */ /* 0x000fc40008011617 */
[----:B-1----:R-:W-:Y:S02]  /*1710*/  UIADD3 UR5, UPT, UPT, UR6, 0x3f, URZ ;  /* 0x0000003f06057890 */ /* 0x002fe4000fffe0ff */
[----:B------:R-:W-:Y:S02]  /*1720*/  UIADD3 UR49, UPT, UPT, UR6, 0x7e, URZ ;  /* 0x0000007e06317890 */ /* 0x000fe4000fffe0ff */
[----:B------:R-:W-:Y:S01]  /*1730*/  USHF.R.S32.HI UR4, URZ, 0x1f, UR5 ;  /* 0x0000001fff047899 */ /* 0x000fe20008011405 */
[----:B------:R-:W1:Y:S03]  /*1740*/  LDCU UR41, c[0x0][0x374] ;  /* 0x00006e80ff2977ac */ /* 0x000e660008000800 */
[----:B------:R-:W-:Y:S02]  /*1750*/  ULEA.HI UR4, UR4, UR5, URZ, 0x6 ;  /* 0x0000000504047291 */ /* 0x000fe4000f8f30ff */
[----:B------:R-:W-:-:S02]  /*1760*/  USEL UR29, UR40, 0x2, UP1 ;  /* 0x00000002281d7887 */ /* 0x000fc40008800000 */
[----:B------:R-:W-:Y:S02]  /*1770*/  USHF.R.S32.HI UR45, URZ, 0x6, UR4 ;  /* 0x00000006ff2d7899 */ /* 0x000fe40008011404 */
[----:B------:R-:W-:Y:S02]  /*1780*/  UIADD3 UR4, UPT, UPT, UR6, -0x1, URZ ;  /* 0xffffffff06047890 */ /* 0x000fe4000fffe0ff */
[----:B------:R-:W-:Y:S02]  /*1790*/  UISETP.LT.U32.AND UP0, UPT, UR45, 0x4, UPT ;  /* 0x000000042d00788c */ /* 0x000fe4000bf01070 */
[----:B------:R-:W-:Y:S02]  /*17a0*/  UISETP.GE.U32.AND UP2, UPT, UR4, -0x7f, UPT ;  /* 0xffffff810400788c */ /* 0x000fe4000bf46070 */
[----:B------:R-:W-:Y:S01]  /*17b0*/  USEL UR44, UR45, 0x4, UP0 ;  /* 0x000000042d2c7887 */ /* 0x000fe20008000000 */
[----:B------:R-:W-:-:S03]  /*17c0*/  UMOV UR21, URZ ;  /* 0x000000ff00157c82 */ /* 0x000fc60008000000 */
[----:B------:R-:W-:Y:S02]  /*17d0*/  UIADD3 UR22, UPT, UPT, UR44, -0x1, URZ ;  /* 0xffffffff2c167890 */ /* 0x000fe4000fffe0ff */
[----:B------:R-:W-:-:S03]  /*17e0*/  UIADD3 UR46, UPT, UPT, UR45, -UR44, URZ ;  /* 0x8000002c2d2e7290 */ /* 0x000fc6000fffe0ff */
[----:B------:R-:W-:-:S04]  /*17f0*/  @UP2 UIADD3 UR22, UPT, UPT, UR44, URZ, URZ ;  /* 0x000000ff2c162290 */ /* 0x000fc8000fffe0ff */
[----:B-123--:R-:W-:-:S12]  /*1800*/  UIADD3 UR22, UPT, UPT, UR22, 0x1, URZ ;  /* 0x0000000116167890 */ /* 0x00efd8000fffe0ff */
.L_x_42:
[----:B------:R-:W-:Y:S01]  /*1810*/  UISETP.NE.AND UP0, UPT, UR47, URZ, UPT ;  /* 0x000000ff2f00728c */ /* 0x000fe2000bf05270 */
[----:B------:R-:W1:Y:S08]  /*1820*/  S2UR UR47, SR_CgaCtaId ;  /* 0x00000000002f79c3 */ /* 0x000e700000008800 */
[----:B------:R-:W-:Y:S05]  /*1830*/  BRA.U UP0, `(.L_x_23) ;  /* 0x0000000100347547 */ /* 0x000fea000b800000 */
[----:B------:R-:W2:Y:S01]  /*1840*/  S2R R0, SR_CgaCtaId ;  /* 0x0000000000007919 */ /* 0x000ea20000008800 */
[----:B------:R-:W-:-:S04]  /*1850*/  MOV R2, 0x400 ;  /* 0x0000040000027802 */ /* 0x000fc80000000f00 */
[----:B--2---:R-:W-:Y:S02]  /*1860*/  LEA R0, R0, R2, 0x18 ;  /* 0x0000000200007211 */ /* 0x004fe400078ec0ff */
[----:B------:R-:W-:-:S03]  /*1870*/  SHF.L.U32 R2, R8, 0x1f, RZ ;  /* 0x0000001f08027819 */ /* 0x000fc600000006ff */
[----:B------:R-:W-:-:S04]  /*1880*/  IMAD R0, R9, 0x8, R0 ;  /* 0x0000000809007824 */ /* 0x000fc800078e0200 */
[----:B------:R-:W2:Y:S02]  /*1890*/  SYNCS.PHASECHK.TRANS64.TRYWAIT P0, [R0+URZ+0x100], R2 ;  /* 0x00010002000075a7 */ /* 0x000ea400080011ff */
[----:B--2---:R-:W-:Y:S05]  /*18a0*/  @!P0 BRA `(.L_x_24) ;  /* 0x0000007400148947 */ /* 0x004fea0003800000 */
.L_x_138:
[----:B------:R-:W-:Y:S01]  /*18b0*/  VIADD R9, R9, 0x1 ;  /* 0x0000000109097836 */ /* 0x000fe20000000000 */
[----:B------:R2:W-:Y:S04]  /*18c0*/  SYNCS.ARRIVE.TRANS64.A1T0 RZ, [R0+URZ+0xf0], RZ ;  /* 0x0000f0ff00ff79a7 */ /* 0x0005e800081000ff */
[----:B------:R-:W-:-:S04]  /*18d0*/  ISETP.NE.AND P0, PT, R9, 0x2, PT ;  /* 0x000000020900780c */ /* 0x000fc80003f05270 */
[----:B------:R-:W-:Y:S02]  /*18e0*/  SEL R9, R9, RZ, P0 ;  /* 0x000000ff09097207 */ /* 0x000fe40000000000 */
[----:B--2---:R-:W-:-:S04]  /*18f0*/  SEL R0, RZ, 0x1, P0 ;  /* 0x00000001ff007807 */ /* 0x004fc80000000000 */
[----:B------:R-:W-:-:S07]  /*1900*/  LOP3.LUT R8, R8, R0, RZ, 0x3c, !PT ;  /* 0x0000000008087212 */ /* 0x000fce00078e3cff */
.L_x_23:
[----:B------:R-:W-:Y:S01]  /*1910*/  UMOV UR13, 0x400 ;  /* 0x00000400000d7882 */ /* 0x000fe20000000000 */
[----:B------:R-:W-:Y:S01]  /*1920*/  SHF.L.U32 R0, R12, 0x1f, RZ ;  /* 0x0000001f0c007819 */ /* 0x000fe200000006ff */
[----:B-1----:R-:W-:Y:S02]  /*1930*/  ULEA UR13, UR47, UR13, 0x18 ;  /* 0x0000000d2f0d7291 */ /* 0x002fe4000f8ec0ff */
[----:B------:R-:W-:Y:S02]  /*1940*/  UISETP.GE.U32.AND UP0, UPT, UR49, 0x7f, UPT ;  /* 0x0000007f3100788c */ /* 0x000fe4000bf06070 */
[----:B------:R-:W-:Y:S02]  /*1950*/  ULEA UR4, UR21, UR13, 0x3 ;  /* 0x0000000d15047291 */ /* 0x000fe4000f8e18ff */
[----:B------:R-:W-:Y:S02]  /*1960*/  USHF.L.U32 UR19, UR20, 0x7, URZ ;  /* 0x0000000714137899 */ /* 0x000fe400080006ff */
[----:B------:R-:W-:Y:S01]  /*1970*/  ULEA UR35, UR16, UR48, 0x6 ;  /* 0x0000003010237291 */ /* 0x000fe2000f8e30ff */
[----:B------:R-:W-:-:S04]  /*1980*/  UMOV UR14, URZ ;  /* 0x000000ff000e7c82 */ /* 0x000fc80008000000 */
[----:B------:R1:W2:Y:S01]  /*1990*/  SYNCS.PHASECHK.TRANS64.TRYWAIT P0, [UR4+0x20], R0 ;  /* 0x00002000ff0075a7 */ /* 0x0002a20008001104 */
[----:B------:R-:W-:Y:S06]  /*19a0*/  BRA.U !UP0, `(.L_x_25) ;  /* 0x0000000108f07547 */ /* 0x000fec000b800000 */
[----:B------:R-:W-:Y:S01]  /*19b0*/  UMOV UR15, URZ ;  /* 0x000000ff000f7c82 */ /* 0x000fe20008000000 */
[----:B------:R-:W-:-:S05]  /*19c0*/  UMOV UR4, UR21 ;  /* 0x0000001500047c82 */ /* 0x000fca0008000000 */
.L_x_31:
[----:B------:R-:W-:Y:S01]  /*19d0*/  ULEA UR33, UR4, UR13, 0x3 ;  /* 0x0000000d04217291 */ /* 0x000fe2000f8e18ff */
[----:B--2---:R-:W-:Y:S01]  /*19e0*/  @!P3 MOV R2, 0xc000 ;  /* 0x0000c0000002b802 */ /* 0x004fe20000000f00 */
[----:B--2-4-:R-:W-:Y:S10]  /*19f0*/  @P0 BRA `(.L_x_26) ;  /* 0x00000000000c0947 */ /* 0x014ff40003800000 */
[----:B------:R-:W-:-:S04]  /*1a00*/  SHF.L.U32 R3, R12, 0x1f, RZ ;  /* 0x0000001f0c037819 */ /* 0x000fc800000006ff */
[----:B------:R-:W2:Y:S02]  /*1a10*/  SYNCS.PHASECHK.TRANS64.TRYWAIT P0, [UR33+0x20], R3 ;  /* 0x00002003ff0075a7 */ /* 0x000ea40008001121 */
[----:B--2---:R-:W-:Y:S05]  /*1a20*/  @!P0 BRA `(.L_x_27) ;  /* 0x0000007000c88947 */ /* 0x004fea0003800000 */
.L_x_26:
[----:B------:R2:W-:Y:S01]  /*1a30*/  @!P3 SYNCS.ARRIVE.TRANS64 RZ, [UR33], R2 ;  /* 0x00000002ffffb9a7 */ /* 0x0005e20008000021 */
[----:B------:R-:W-:-:S04]  /*1a40*/  ULOP3.LUT UR5, UR29, 0x2, URZ, 0xfc, !UPT ;  /* 0x000000021d057892 */ /* 0x000fc8000f8efcff */
[----:B------:R-:W-:-:S09]  /*1a50*/  UISETP.NE.AND UP0, UPT, UR5, 0x2, UPT ;  /* 0x000000020500788c */ /* 0x000fd2000bf05270 */
[----:B------:R-:W-:Y:S05]  /*1a60*/  BRA.U UP0, `(.L_x_28) ;  /* 0x0000000100047547 */ /* 0x000fea000b800000 */
[----:B------:R-:W-:Y:S05]  /*1a70*/  BPT.TRAP 0x1 ;  /* 0x000000040000795c */ /* 0x000fea0000300000 */
.L_x_28:
[----:B------:R-:W-:Y:S04]  /*1a80*/  BSSY.RECONVERGENT B0, `(.L_x_29) ;  /* 0x0000003000007945 */ /* 0x000fe80003800200 */
[----:B------:R-:W-:Y:S05]  /*1a90*/  @P2 BRA `(.L_x_30) ;  /* 0x0000000000042947 */ /* 0x000fea0003800000 */
[----:B------:R-:W-:Y:S05]  /*1aa0*/  BPT.TRAP 0x1 ;  /* 0x000000040000795c */ /* 0x000fea0000300000 */
.L_x_30:
[----:B------:R-:W-:Y:S05]  /*1ab0*/  BSYNC.RECONVERGENT B0 ;  /* 0x0000000000007941 */ /* 0x000fea0003800200 */
.L_x_29:
[----:B------:R-:W-:Y:S02]  /*1ac0*/  UIADD3 UR5, UPT, UPT, UR4, 0x1, URZ ;  /* 0x0000000104057890 */ /* 0x000fe4000fffe0ff */
[----:B------:R-:W-:Y:S02]  /*1ad0*/  ULEA UR24, UR4, UR23, 0xc ;  /* 0x0000001704187291 */ /* 0x000fe4000f8e60ff */
[----:B------:R-:W-:Y:S02]  /*1ae0*/  UISETP.NE.AND UP0, UPT, UR5, 0x4, UPT ;  /* 0x000000040500788c */ /* 0x000fe4000bf05270 */
[----:B------:R-:W-:Y:S02]  /*1af0*/  ULEA UR8, UR4, UR13, 0xf ;  /* 0x0000000d04087291 */ /* 0x000fe4000f8e78ff */
[----:B------:R-:W-:Y:S02]  /*1b00*/  USEL UR6, URZ, 0x1, UP0 ;  /* 0x00000001ff067887 */ /* 0x000fe40008000000 */
[----:B------:R-:W-:-:S02]  /*1b10*/  USEL UR21, UR5, URZ, UP0 ;  /* 0x000000ff05157287 */ /* 0x000fc40008000000 */
[----:B------:R-:W-:Y:S02]  /*1b20*/  UIADD3 UR4, UP0, UPT, UR38, 0x180, URZ ;  /* 0x0000018026047890 */ /* 0x000fe4000ff1e0ff */
[----:B------:R-:W-:Y:S01]  /*1b30*/  ULEA UR5, UR21, UR13, 0x3 ;  /* 0x0000000d15057291 */ /* 0x000fe2000f8e18ff */
[----:B------:R-:W-:Y:S01]  /*1b40*/  LOP3.LUT R12, R12, UR6, RZ, 0x3c, !PT ;  /* 0x000000060c0c7c12 */ /* 0x000fe2000f8e3cff */
[----:B------:R-:W-:Y:S02]  /*1b50*/  USHF.L.U32 UR34, UR15, 0x6, URZ ;  /* 0x000000060f227899 */ /* 0x000fe400080006ff */
[----:B------:R-:W-:Y:S01]  /*1b60*/  UIADD3 UR6, UP1, UPT, UR38, 0x80, URZ ;  /* 0x0000008026067890 */ /* 0x000fe2000ff3e0ff */
[----:B-1----:R-:W-:Y:S01]  /*1b70*/  SHF.L.U32 R0, R12, 0x1f, RZ ;  /* 0x0000001f0c007819 */ /* 0x002fe200000006ff */
[----:B------:R-:W-:Y:S02]  /*1b80*/  ULEA UR24, UR24, UR13, 0x2 ;  /* 0x0000000d18187291 */ /* 0x000fe4000f8e10ff */
[----:B------:R-:W-:Y:S01]  /*1b90*/  UIADD3 UR15, UPT, UPT, UR15, 0x1, URZ ;  /* 0x000000010f0f7890 */ /* 0x000fe2000fffe0ff */
[----:B------:R3:W4:Y:S01]  /*1ba0*/  SYNCS.PHASECHK.TRANS64.TRYWAIT P0, [UR5+0x20], R0 ;  /* 0x00002000ff0075a7 */ /* 0x0007220008001105 */
[----:B------:R-:W-:-:S02]  /*1bb0*/  UIADD3.X UR5, UPT, UPT, URZ, UR39, URZ, UP0, !UPT ;  /* 0x00000027ff057290 */ /* 0x000fc400087fe4ff */
[----:B------:R-:W-:Y:S02]  /*1bc0*/  UIADD3.X UR7, UPT, UPT, URZ, UR39, URZ, UP1, !UPT ;  /* 0x00000027ff077290 */ /* 0x000fe40008ffe4ff */
[----:B------:R-:W-:Y:S02]  /*1bd0*/  UIADD3 UR32, UPT, UPT, UR24, 0x8800, URZ ;  /* 0x0000880018207890 */ /* 0x000fe4000fffe0ff */
[----:B------:R-:W-:Y:S02]  /*1be0*/  UISETP.NE.AND UP0, UPT, UR15, UR22, UPT ;  /* 0x000000160f00728c */ /* 0x000fe4000bf05270 */
[----:B------:R-:W-:Y:S02]  /*1bf0*/  UIADD3 UR26, UPT, UPT, UR34, 0x20, URZ ;  /* 0x00000020221a7890 */ /* 0x000fe4000fffe0ff */
[----:B------:R-:W-:Y:S02]  /*1c00*/  UIADD3 UR24, UPT, UPT, UR24, 0xa800, URZ ;  /* 0x0000a80018187890 */ /* 0x000fe4000fffe0ff */
[----:B------:R-:W-:-:S02]  /*1c10*/  UIADD3 UR16, UPT, UPT, UR8, 0x18800, URZ ;  /* 0x0001880008107890 */ /* 0x000fc4000fffe0ff */
[----:B------:R-:W-:Y:S01]  /*1c20*/  UIADD3 UR8, UPT, UPT, UR8, 0x1c800, URZ ;  /* 0x0001c80008087890 */ /* 0x000fe2000fffe0ff */
[----:B------:R-:W-:Y:S01]  /*1c30*/  UMOV UR10, 0x30000 ;  /* 0x00030000000a7882 */ /* 0x000fe20000000000 */
[----:B------:R-:W-:Y:S01]  /*1c40*/  UMOV UR30, 0x0 ;  /* 0x00000000001e7882 */ /* 0x000fe20000000000 */
[----:B------:R-:W-:Y:S01]  /*1c50*/  UMOV UR31, 0x10000000 ;  /* 0x10000000001f7882 */ /* 0x000fe20000000000 */
[----:B------:R-:W-:Y:S01]  /*1c60*/  UMOV UR25, UR33 ;  /* 0x0000002100197c82 */ /* 0x000fe20008000000 */
[----:B------:R-:W-:Y:S01]  /*1c70*/  UMOV UR27, UR35 ;  /* 0x00000023001b7c82 */ /* 0x000fe20008000000 */
[----:B------:R-:W-:Y:S01]  /*1c80*/  UMOV UR28, UR36 ;  /* 0x00000024001c7c82 */ /* 0x000fe20008000000 */
[----:B------:R-:W-:Y:S01]  /*1c90*/  UTMALDG.3D.MULTICAST [UR32], [UR6], UR10, desc[UR30] ;  /* 0x00001e20060073b4 */ /* 0x000fe2000801180a */
[----:B------:R-:W-:Y:S01]  /*1ca0*/  UMOV UR17, UR33 ;  /* 0x0000002100117c82 */ /* 0x000fe20008000000 */
[----:B------:R-:W-:Y:S01]  /*1cb0*/  UMOV UR20, UR36 ;  /* 0x0000002400147c82 */ /* 0x000fe20008000000 */
[----:B------:R-:W-:Y:S01]  /*1cc0*/  UMOV UR18, UR34 ;  /* 0x0000002200127c82 */ /* 0x000fe20008000000 */
[----:B------:R-:W-:Y:S01]  /*1cd0*/  UMOV UR11, UR19 ;  /* 0x00000013000b7c82 */ /* 0x000fe20008000000 */
[----:B------:R-:W-:Y:S01]  /*1ce0*/  UMOV UR12, UR36 ;  /* 0x00000024000c7c82 */ /* 0x000fe20008000000 */
[----:B------:R-:W-:Y:S01]  /*1cf0*/  UMOV UR9, UR33 ;  /* 0x0000002100097c82 */ /* 0x000fe20008000000 */
[----:B------:R-:W-:Y:S01]  /*1d00*/  UMOV UR14, UR22 ;  /* 0x00000016000e7c82 */ /* 0x000fe20008000000 */
[----:B------:R1:W-:Y:S01]  /*1d10*/  UTMALDG.3D.MULTICAST [UR24], [UR6], UR10, desc[UR30] ;  /* 0x00001e18060073b4 */ /* 0x0003e2000801180a */
[----:B------:R-:W-:Y:S01]  /*1d20*/  UTMALDG.3D [UR16], [UR4], desc[UR30] ;  /* 0x00001e10040075b4 */ /* 0x000fe20008011000 */
[----:B-1----:R-:W-:-:S02]  /*1d30*/  UMOV UR10, UR26 ;  /* 0x0000001a000a7c82 */ /* 0x002fc40008000000 */
[----:B------:R1:W-:Y:S02]  /*1d40*/  UTMALDG.3D [UR8], [UR4], desc[UR30] ;  /* 0x00001e08040075b4 */ /* 0x0003e40008011000 */
[----:B-1----:R-:W-:Y:S01]  /*1d50*/  UMOV UR4, UR21 ;  /* 0x0000001500047c82 */ /* 0x002fe20008000000 */
[----:B---3--:R-:W-:Y:S05]  /*1d60*/  BRA.U UP0, `(.L_x_31) ;  /* 0xfffffffd00187547 */ /* 0x008fea000b83ffff */
.L_x_25:
[----:B------:R-:W-:Y:S01]  /*1d70*/  ULEA UR4, UR21, UR13, 0x3 ;  /* 0x0000000d15047291 */ /* 0x000fe2000f8e18ff */
[----:B-1----:R-:W-:Y:S01]  /*1d80*/  SHF.L.U32 R0, R12, 0x1f, RZ ;  /* 0x0000001f0c007819 */ /* 0x002fe200000006ff */
[----:B------:R-:W-:Y:S01]  /*1d90*/  @!P1 SYNCS.ARRIVE.TRANS64.A1T0 RZ, [UR13+0x88], RZ ;  /* 0x000088ffffff99a7 */ /* 0x000fe2000810000d */
[----:B------:R-:W-:-:S06]  /*1da0*/  UISETP.GT.AND UP0, UPT, UR45, UR44, UPT ;  /* 0x0000002c2d00728c */ /* 0x000fcc000bf04270 */
[----:B--2-4-:R1:W2:Y:S03]  /*1db0*/  SYNCS.PHASECHK.TRANS64.TRYWAIT P0, [UR4+0x20], R0 ;  /* 0x00002000ff0075a7 */ /* 0x0142a60008001104 */
[----:B------:R-:W-:Y:S05]  /*1dc0*/  BRA.U !UP0, `(.L_x_32) ;  /* 0x0000000108ec7547 */ /* 0x000fea000b800000 */
[----:B------:R-:W-:Y:S01]  /*1dd0*/  UIADD3 UR15, UPT, UPT, UR46, UR14, URZ ;  /* 0x0000000e2e0f7290 */ /* 0x000fe2000fffe0ff */
[----:B------:R-:W-:-:S11]  /*1de0*/  UMOV UR4, UR21 ;  /* 0x0000001500047c82 */ /* 0x000fd60008000000 */
.L_x_38:
[----:B------:R-:W-:Y:S01]  /*1df0*/  ULEA UR33, UR4, UR13, 0x3 ;  /* 0x0000000d04217291 */ /* 0x000fe2000f8e18ff */
[----:B--2---:R-:W-:Y:S01]  /*1e00*/  @!P3 MOV R2, 0xc000 ;  /* 0x0000c0000002b802 */ /* 0x004fe20000000f00 */
[----:B--2-4-:R-:W-:Y:S10]  /*1e10*/  @P0 BRA `(.L_x_33) ;  /* 0x00000000000c0947 */ /* 0x014ff40003800000 */
[----:B------:R-:W-:-:S04]  /*1e20*/  SHF.L.U32 R3, R12, 0x1f, RZ ;  /* 0x0000001f0c037819 */ /* 0x000fc800000006ff */
[----:B------:R-:W2:Y:S02]  /*1e30*/  SYNCS.PHASECHK.TRANS64.TRYWAIT P0, [UR33+0x20], R3 ;  /* 0x00002003ff0075a7 */ /* 0x000ea40008001121 */
[----:B--2---:R-:W-:Y:S05]  /*1e40*/  @!P0 BRA `(.L_x_34) ;  /* 0x0000006c00d88947 */ /* 0x004fea0003800000 */
.L_x_33:
[----:B------:R2:W-:Y:S01]  /*1e50*/  @!P3 SYNCS.ARRIVE.TRANS64 RZ, [UR33], R2 ;  /* 0x00000002ffffb9a7 */ /* 0x0005e20008000021 */
[----:B------:R-:W-:-:S04]  /*1e60*/  ULOP3.LUT UR5, UR29, 0x2, URZ, 0xfc, !UPT ;  /* 0x000000021d057892 */ /* 0x000fc8000f8efcff */
[----:B------:R-:W-:-:S09]  /*1e70*/  UISETP.NE.AND UP0, UPT, UR5, 0x2, UPT ;  /* 0x000000020500788c */ /* 0x000fd2000bf05270 */
[----:B------:R-:W-:Y:S05]  /*1e80*/  BRA.U UP0, `(.L_x_35) ;  /* 0x0000000100047547 */ /* 0x000fea000b800000 */
[----:B------:R-:W-:Y:S05]  /*1e90*/  BPT.TRAP 0x1 ;  /* 0x000000040000795c */ /* 0x000fea0000300000 */
.L_x_35:
[----:B------:R-:W-:Y:S04]  /*1ea0*/  BSSY.RECONVERGENT B0, `(.L_x_36) ;  /* 0x0000003000007945 */ /* 0x000fe80003800200 */
[----:B------:R-:W-:Y:S05]  /*1eb0*/  @P2 BRA `(.L_x_37) ;  /* 0x0000000000042947 */ /* 0x000fea0003800000 */
[----:B------:R-:W-:Y:S05]  /*1ec0*/  BPT.TRAP 0x1 ;  /* 0x000000040000795c */ /* 0x000fea0000300000 */
.L_x_37:
[----:B------:R-:W-:Y:S05]  /*1ed0*/  BSYNC.RECONVERGENT B0 ;  /* 0x0000000000007941 */ /* 0x000fea0003800200 */
.L_x_36:
        /* <DEDUP_REMOVED lines=42> */
.L_x_32:
[C---:B------:R-:W-:Y:S01]  /*2180*/  LEA R3, R11.reuse, UR13, 0x3 ;  /* 0x0000000d0b037c11 */ /* 0x040fe2000f8e18ff */
[----:B------:R-:W-:Y:S01]  /*2190*/  NOP ;  /* 0x0000000000007918 */ /* 0x000fe20000000000 */
[----:B-1----:R-:W-:Y:S02]  /*21a0*/  SHF.L.U32 R0, R10, 0x1f, RZ ;  /* 0x0000001f0a007819 */ /* 0x002fe400000006ff */
[----:B------:R-:W-:Y:S02]  /*21b0*/  LEA R4, R11, UR13, 0x4 ;  /* 0x0000000d0b047c11 */ /* 0x000fe4000f8e20ff */
[----:B--2-4-:R-:W1:Y:S02]  /*21c0*/  SYNCS.PHASECHK.TRANS64.TRYWAIT P0, [R3+URZ+0x90], R0 ;  /* 0x00009000030075a7 */ /* 0x014e6400080011ff */
[----:B-1----:R-:W-:Y:S05]  /*21d0*/  @!P0 BRA `(.L_x_39) ;  /* 0x0000006c000c8947 */ /* 0x002fea0003800000 */
.L_x_141:
[----:B------:R-:W2:Y:S01]  /*21e0*/  LDS.128 R4, [R4+0x120] ;  /* 0x0001200004047984 */ /* 0x000ea20000000c00 */
[----:B------:R-:W-:Y:S01]  /*21f0*/  UISETP.GE.AND UP0, UPT, UR42, 0x1, UPT ;  /* 0x000000012a00788c */ /* 0x000fe2000bf06270 */
[----:B------:R-:W-:Y:S01]  /*2200*/  @!PT LDS RZ, [RZ] ;  /* 0x00000000fffff984 */ /* 0x000fe20000000800 */
[----:B------:R-:W-:Y:S01]  /*2210*/  @!PT LDS RZ, [RZ] ;  /* 0x00000000fffff984 */ /* 0x000fe20000000800 */
[----:B------:R-:W-:Y:S01]  /*2220*/  @!PT LDS RZ, [RZ] ;  /* 0x00000000fffff984 */ /* 0x000fe20000000800 */
[----:B------:R-:W-:Y:S01]  /*2230*/  @!PT LDS RZ, [RZ] ;  /* 0x00000000fffff984 */ /* 0x000fe20000000800 */
[----:B------:R3:W-:Y:S06]  /*2240*/  MEMBAR.ALL.CTA ;  /* 0x0000000000007992 */ /* 0x0007ec0000008000 */
[----:B---3--:R-:W3:Y:S01]  /*2250*/  FENCE.VIEW.ASYNC.S ;  /* 0x00000000000073c6 */ /* 0x008ee20000000000 */
[----:B--2---:R-:W-:-:S13]  /*2260*/  LOP3.LUT P0, RZ, R6, 0x1, RZ, 0xc0, !PT ;  /* 0x0000000106ff7812 */ /* 0x004fda000780c0ff */
[----:B---3--:R-:W-:Y:S01]  /*2270*/  VOTEU.ANY UP1, P0 ;  /* 0x0000000000ff7886 */ /* 0x008fe20000020100 */
[----:B------:R-:W-:-:S13]  /*2280*/  PLOP3.LUT P0, PT, PT, PT, UP1, 0x80, 0x8 ;  /* 0x000000000008781c */ /* 0x000fda0003f0f018 */
[----:B-1----:R-:W-:Y:S02]  /*2290*/  @P0 LOP3.LUT R0, R5, 0xffff, RZ, 0xc0, !PT ;  /* 0x0000ffff05000812 */ /* 0x002fe400078ec0ff */
[----:B------:R-:W-:Y:S02]  /*22a0*/  @P0 MOV R2, R4 ;  /* 0x0000000400020202 */ /* 0x000fe40000000f00 */
[----:B------:R-:W-:Y:S01]  /*22b0*/  @P0 R2UR UR5, R0 ;  /* 0x00000000000502ca */ /* 0x000fe200000e0000 */
[----:B------:R-:W-:Y:S01]  /*22c0*/  VIADD R0, R3, 0xa0 ;  /* 0x000000a003007836 */ /* 0x000fe20000000000 */
[----:B------:R-:W-:Y:S02]  /*22d0*/  @P0 SHF.R.U32.HI R4, RZ, 0x10, R5 ;  /* 0x00000010ff040819 */ /* 0x000fe40000011605 */
[----:B------:R-:W-:Y:S02]  /*22e0*/  @P0 R2UR UR6, R2 ;  /* 0x00000000020602ca */ /* 0x000fe400000e0000 */
[----:B------:R-:W-:-:S02]  /*22f0*/  PRMT R0, RZ, 0x654, R0 ;  /* 0x00000654ff007816 */ /* 0x000fc40000000000 */
[----:B------:R-:W-:Y:S02]  /*2300*/  @P0 R2UR UR4, R4 ;  /* 0x00000000040402ca */ /* 0x000fe400000e0000 */
[----:B------:R1:W-:Y:S03]  /*2310*/  SYNCS.ARRIVE.TRANS64.RED.A1T0 RZ, [R0+URZ], RZ ;  /* 0x000000ff00ff79a7 */ /* 0x0003e600081004ff */
[----:B------:R-:W-:-:S04]  /*2320*/  @UP1 UMOV UR37, UR5 ;  /* 0x0000000500251c82 */ /* 0x000fc80008000000 */
[----:B------:R-:W-:-:S04]  /*2330*/  @UP1 UMOV UR40, UR6 ;  /* 0x0000000600281c82 */ /* 0x000fc80008000000 */
[----:B------:R-:W-:Y:S01]  /*2340*/  @UP1 UMOV UR36, UR4 ;  /* 0x0000000400241c82 */ /* 0x000fe20008000000 */
[----:B------:R-:W-:Y:S05]  /*2350*/  BRA.U !UP0, `(.L_x_40) ;  /* 0x0000000108d47547 */ /* 0x000fea000b800000 */
[----:B------:R-:W2:Y:S01]  /*2360*/  LDCU.128 UR16, c[0x0][0xb10] ;  /* 0x00016200ff1077ac */ /* 0x000ea20008000c00 */
[----:B------:R-:W3:Y:S01]  /*2370*/  LDCU UR12, c[0x0][0xb20] ;  /* 0x00016400ff0c77ac */ /* 0x000ee20008000800 */
[----:B------:R-:W4:Y:S01]  /*2380*/  LDCU UR20, c[0x0][0xb0c] ;  /* 0x00016180ff1477ac */ /* 0x000f220008000800 */
[----:B------:R-:W1:Y:S01]  /*2390*/  LDCU.64 UR8, c[0x0][0xb28] ;  /* 0x00016500ff0877ac */ /* 0x000e620008000a00 */
[----:B------:R-:W-:Y:S02]  /*23a0*/  UISETP.NE.AND UP3, UPT, UR42, 0x1, UPT ;  /* 0x000000012a00788c */ /* 0x000fe4000bf65270 */
[----:B--2---:R-:W-:Y:S02]  /*23b0*/  UIMAD.WIDE.U32 UR6, UR41, UR19, URZ ;  /* 0x00000013290672a5 */ /* 0x004fe4000f8e00ff */
[----:B------:R-:W-:Y:S02]  /*23c0*/  UIMAD.WIDE.U32 UR4, UR43, UR16, URZ ;  /* 0x000000102b0472a5 */ /* 0x000fe4000f8e00ff */
[----:B------:R-:W-:-:S02]  /*23d0*/  UISETP.NE.AND UP0, UPT, UR18, 0x1, UPT ;  /* 0x000000011200788c */ /* 0x000fc4000bf05270 */
[----:B------:R-:W-:Y:S01]  /*23e0*/  UIMAD.WIDE.U32 UR24, UR37, UR19, URZ ;  /* 0x00000013251872a5 */ /* 0x000fe2000f8e00ff */
[----:B------:R-:W-:Y:S02]  /*23f0*/  UMOV UR6, UR7 ;  /* 0x0000000700067c82 */ /* 0x000fe40008000000 */
[----:B------:R-:W-:Y:S01]  /*2400*/  UMOV UR4, UR5 ;  /* 0x0000000500047c82 */ /* 0x000fe20008000000 */
[----:B---3--:R-:W-:Y:S02]  /*2410*/  USHF.R.U32.HI UR6, URZ, UR12, UR6 ;  /* 0x0000000cff067299 */ /* 0x008fe40008011606 */
[----:B----4-:R-:W-:Y:S02]  /*2420*/  UISETP.NE.AND UP2, UPT, UR20, 0x1, UPT ;  /* 0x000000011400788c */ /* 0x010fe4000bf45270 */
[----:B------:R-:W-:Y:S02]  /*2430*/  USHF.R.U32.HI UR4, URZ, UR17, UR4 ;  /* 0x00000011ff047299 */ /* 0x000fe40008011604 */
[----:B------:R-:W-:-:S02]  /*2440*/  USEL UR5, UR41, UR6, !UP0 ;  /* 0x0000000629057287 */ /* 0x000fc4000c000000 */
[----:B------:R-:W-:Y:S02]  /*2450*/  USEL UR6, UR43, UR4, !UP2 ;  /* 0x000000042b067287 */ /* 0x000fe4000d000000 */
[----:B-1----:R-:W-:Y:S01]  /*2460*/  UIMAD.WIDE.U32 UR10, UR5, UR8, URZ ;  /* 0x00000008050a72a5 */ /* 0x002fe2000f8e00ff */
[----:B------:R-:W-:Y:S01]  /*2470*/  UMOV UR4, UR25 ;  /* 0x0000001900047c82 */ /* 0x000fe20008000000 */
[----:B------:R-:W-:Y:S02]  /*2480*/  UIMAD.WIDE.U32 UR14, UR40, UR16, URZ ;  /* 0x00000010280e72a5 */ /* 0x000fe4000f8e00ff */
[----:B------:R-:W-:-:S03]  /*2490*/  UIMAD.WIDE.U32 UR24, UR6, UR8, URZ ;  /* 0x00000008061872a5 */ /* 0x000fc6000f8e00ff */
[----:B------:R-:W-:Y:S01]  /*24a0*/  UMOV UR10, UR11 ;  /* 0x0000000b000a7c82 */ /* 0x000fe20008000000 */
[----:B------:R-:W-:Y:S02]  /*24b0*/  USHF.R.U32.HI UR4, URZ, UR12, UR4 ;  /* 0x0000000cff047299 */ /* 0x000fe40008011604 */
[----:B------:R-:W-:Y:S01]  /*24c0*/  @UP3 USHF.R.U32.HI UR5, URZ, UR9, UR10 ;  /* 0x00000009ff053299 */ /* 0x000fe2000801160a */
[----:B------:R-:W-:Y:S01]  /*24d0*/  UMOV UR14, UR15 ;  /* 0x0000000f000e7c82 */ /* 0x000fe20008000000 */
[----:B------:R-:W-:Y:S01]  /*24e0*/  UMOV UR24, UR25 ;  /* 0x0000001900187c82 */ /* 0x000fe20008000000 */
[----:B------:R-:W-:Y:S02]  /*24f0*/  USHF.R.U32.HI UR17, URZ, UR17, UR14 ;  /* 0x00000011ff117299 */ /* 0x000fe4000801160e */
[----:B------:R-:W-:Y:S02]  /*2500*/  USEL UR4, UR37, UR4, !UP0 ;  /* 0x0000000425047287 */ /* 0x000fe4000c000000 */
[----:B------:R-:W-:-:S02]  /*2510*/  @UP3 USHF.R.U32.HI UR6, URZ, UR9, UR24 ;  /* 0x00000009ff063299 */ /* 0x000fc40008011618 */
[----:B------:R-:W-:Y:S02]  /*2520*/  UIMAD UR7, UR42, UR5, URZ ;  /* 0x000000052a0772a4 */ /* 0x000fe4000f8e02ff */
[----:B------:R-:W-:Y:S02]  /*2530*/  USEL UR5, UR40, UR17, !UP2 ;  /* 0x0000001128057287 */ /* 0x000fe4000d000000 */
[----:B------:R-:W-:Y:S02]  /*2540*/  UIMAD UR10, UR42, UR6, URZ ;  /* 0x000000062a0a72a4 */ /* 0x000fe4000f8e02ff */
[----:B------:R-:W-:Y:S02]  /*2550*/  UISETP.GE.AND UP0, UPT, UR4, UR7, UPT ;  /* 0x000000070400728c */ /* 0x000fe4000bf06270 */
[----:B------:R-:W-:Y:S02]  /*2560*/  UIMAD.WIDE.U32 UR14, UR4, UR8, URZ ;  /* 0x00000008040e72a5 */ /* 0x000fe4000f8e00ff */
[----:B------:R-:W-:-:S02]  /*2570*/  UISETP.GE.OR UP0, UPT, UR5, UR10, UP0 ;  /* 0x0000000a0500728c */ /* 0x000fc40008706670 */
        /* <DEDUP_REMOVED lines=19> */
.L_x_40:
[----:B------:R-:W2:Y:S02]  /*26b0*/  LDCU UR4, c[0x0][0xb30] ;  /* 0x00016600ff0477ac */ /* 0x000ea40008000800 */
[----:B--2---:R-:W-:-:S09]  /*26c0*/  UISETP.NE.AND UP0, UPT, UR4, 0x1, UPT ;  /* 0x000000010400788c */ /* 0x004fd2000bf05270 */
[----:B------:R-:W-:Y:S05]  /*26d0*/  BRA.U UP0, `(.L_x_41) ;  /* 0x0000000100447547 */ /* 0x000fea000b800000 */
[----:B------:R-:W2:Y:S01]  /*26e0*/  LDCU.128 UR8, c[0x0][0xb10] ;  /* 0x00016200ff0877ac */ /* 0x000ea20008000c00 */
[----:B------:R-:W3:Y:S01]  /*26f0*/  LDCU UR12, c[0x0][0xb0c] ;  /* 0x00016180ff0c77ac */ /* 0x000ee20008000800 */
[----:B------:R-:W4:Y:S01]  /*2700*/  LDCU UR14, c[0x0][0xb20] ;  /* 0x00016400ff0e77ac */ /* 0x000f220008000800 */
[----:B--2---:R-:W-:Y:S02]  /*2710*/  UIMAD.WIDE.U32 UR6, UR40, UR8, URZ ;  /* 0x00000008280672a5 */ /* 0x004fe4000f8e00ff */
[----:B------:R-:W-:Y:S02]  /*2720*/  UIMAD.WIDE.U32 UR4, UR37, UR11, URZ ;  /* 0x0000000b250472a5 */ /* 0x000fe4000f8e00ff */
[----:B---3--:R-:W-:Y:S02]  /*2730*/  UISETP.NE.AND UP2, UPT, UR12, 0x1, UPT ;  /* 0x000000010c00788c */ /* 0x008fe4000bf45270 */
[----:B------:R-:W-:Y:S01]  /*2740*/  UISETP.NE.AND UP0, UPT, UR10, 0x1, UPT ;  /* 0x000000010a00788c */ /* 0x000fe2000bf05270 */
[----:B------:R-:W-:-:S02]  /*2750*/  UMOV UR6, UR7 ;  /* 0x0000000700067c82 */ /* 0x000fc40008000000 */
[----:B------:R-:W-:Y:S01]  /*2760*/  UMOV UR4, UR5 ;  /* 0x0000000500047c82 */ /* 0x000fe20008000000 */
[----:B------:R-:W-:Y:S02]  /*2770*/  USHF.R.U32.HI UR9, URZ, UR9, UR6 ;  /* 0x00000009ff097299 */ /* 0x000fe40008011606 */
[----:B----4-:R-:W-:Y:S02]  /*2780*/  USHF.R.U32.HI UR4, URZ, UR14, UR4 ;  /* 0x0000000eff047299 */ /* 0x010fe40008011604 */
[----:B------:R-:W-:Y:S02]  /*2790*/  USEL UR5, UR40, UR9, !UP2 ;  /* 0x0000000928057287 */ /* 0x000fe4000d000000 */
[----:B------:R-:W-:-:S04]  /*27a0*/  USEL UR4, UR37, UR4, !UP0 ;  /* 0x0000000425047287 */ /* 0x000fc8000c000000 */
[----:B------:R-:W-:Y:S02]  /*27b0*/  UIADD3 UR6, UPT, UPT, UR5, -UR4, URZ ;  /* 0x8000000405067290 */ /* 0x000fe4000fffe0ff */
[----:B------:R-:W-:Y:S02]  /*27c0*/  UIADD3 UR4, UPT, UPT, -UR5, UR4, URZ ;  /* 0x0000000405047290 */ /* 0x000fe4000fffe1ff */
[----:B------:R-:W-:Y:S02]  /*27d0*/  UIMAD UR37, UR6, UR10, UR37 ;  /* 0x0000000a062572a4 */ /* 0x000fe4000f8e0225 */
[----:B------:R-:W-:-:S12]  /*27e0*/  UIMAD UR40, UR4, UR12, UR40 ;  /* 0x0000000c042872a4 */ /* 0x000fd8000f8e0228 */
.L_x_41:
[----:B------:R-:W-:Y:S01]  /*27f0*/  VIADD R11, R11, 0x1 ;  /* 0x000000010b0b7836 */ /* 0x000fe20000000000 */
[----:B------:R-:W-:Y:S01]  /*2800*/  R2UR UR4, R55 ;  /* 0x00000000370472ca */ /* 0x000fe200000e0000 */
[----:B------:R-:W-:Y:S01]  /*2810*/  UIADD3 UR20, UPT, UPT, UR37, UR63, URZ ;  /* 0x0000003f25147290 */ /* 0x000fe2000fffe0ff */
[----:B------:R-:W-:Y:S02]  /*2820*/  PLOP3.LUT P1, PT, PT, PT, PT, 0x80, 0x8 ;  /* 0x000000000008781c */ /* 0x000fe40003f2f070 */
[----:B------:R-:W-:-:S04]  /*2830*/  ISETP.NE.AND P0, PT, R11, 0x2, PT ;  /* 0x000000020b00780c */ /* 0x000fc80003f05270 */
[----:B-1----:R-:W-:Y:S02]  /*2840*/  SEL R0, RZ, 0x1, P0 ;  /* 0x00000001ff007807 */ /* 0x002fe40000000000 */
[----:B------:R-:W-:Y:S02]  /*2850*/  SEL R11, R11, RZ, P0 ;  /* 0x000000ff0b0b7207 */ /* 0x000fe40000000000 */
[----:B------:R-:W-:Y:S01]  /*2860*/  LOP3.LUT R10, R10, R0, RZ, 0x3c, !PT ;  /* 0x000000000a0a7212 */ /* 0x000fe200078e3cff */
[----:B------:R-:W-:Y:S01]  /*2870*/  UIADD3 UR16, UPT, UPT, UR40, UR4, URZ ;  /* 0x0000000428107290 */ /* 0x000fe2000fffe0ff */
[----:B------:R-:W-:Y:S11]  /*2880*/  BRA.U UP1, `(.L_x_42) ;  /* 0xffffffed01e07547 */ /* 0x000ff6000b83ffff */
[----:B------:R-:W-:Y:S01]  /*2890*/  UIADD3 UR13, UPT, UPT, UR13, 0x20, URZ ;  /* 0x000000200d0d7890 */ /* 0x000fe2000fffe0ff */
[----:B------:R-:W-:-:S03]  /*28a0*/  SHF.L.U32 R2, R12, 0x1f, RZ ;  /* 0x0000001f0c027819 */ /* 0x000fc600000006ff */
[----:B------:R-:W-:-:S09]  /*28b0*/  ULEA UR4, UR21, UR13, 0x3 ;  /* 0x0000000d15047291 */ /* 0x000fd2000f8e18ff */
[----:B------:R-:W1:Y:S02]  /*28c0*/  SYNCS.PHASECHK.TRANS64.TRYWAIT P0, [UR4], R2 ;  /* 0x00000002ff0075a7 */ /* 0x000e640008001104 */
[----:B-1----:R-:W-:Y:S05]  /*28d0*/  @!P0 BRA `(.L_x_43) ;  /* 0x0000006400608947 */ /* 0x002fea0003800000 */
.L_x_143:
[----:B------:R-:W-:-:S04]  /*28e0*/  UIADD3 UR4, UPT, UPT, UR21, 0x1, URZ ;  /* 0x0000000115047890 */ /* 0x000fc8000fffe0ff */
[----:B------:R-:W-:-:S04]  /*28f0*/  UISETP.NE.AND UP0, UPT, UR4, 0x4, UPT ;  /* 0x000000040400788c */ /* 0x000fc8000bf05270 */
[----:B------:R-:W-:Y:S02]  /*2900*/  USEL UR6, URZ, 0x1, UP0 ;  /* 0x00000001ff067887 */ /* 0x000fe40008000000 */
[----:B------:R-:W-:-:S04]  /*2910*/  USEL UR4, UR4, URZ, UP0 ;  /* 0x000000ff04047287 */ /* 0x000fc80008000000 */
[----:B------:R-:W-:Y:S01]  /*2920*/  ULEA UR5, UR4, UR13, 0x3 ;  /* 0x0000000d04057291 */ /* 0x000fe2000f8e18ff */
[----:B-1----:R-:W-:-:S04]  /*2930*/  LOP3.LUT R2, R12, UR6, RZ, 0x3c, !PT ;  /* 0x000000060c027c12 */ /* 0x002fc8000f8e3cff */
[----:B------:R-:W-:-:S04]  /*2940*/  SHF.L.U32 R3, R2, 0x1f, RZ ;  /* 0x0000001f02037819 */ /* 0x000fc800000006ff */
[----:B------:R-:W1:Y:S02]  /*2950*/  SYNCS.PHASECHK.TRANS64.TRYWAIT P0, [UR5], R3 ;  /* 0x00000003ff0075a7 */ /* 0x000e640008001105 */
[----:B-1----:R-:W-:Y:S05]  /*2960*/  @!P0 BRA `(.L_x_44) ;  /* 0x0000006400548947 */ /* 0x002fea0003800000 */
.L_x_145:
[----:B------:R-:W-:-:S04]  /*2970*/  UIADD3 UR4, UPT, UPT, UR4, 0x1, URZ ;  /* 0x0000000104047890 */ /* 0x000fc8000fffe0ff */
[----:B------:R-:W-:-:S04]  /*2980*/  UISETP.NE.AND UP0, UPT, UR4, 0x4, UPT ;  /* 0x000000040400788c */ /* 0x000fc8000bf05270 */
[----:B------:R-:W-:Y:S02]  /*2990*/  USEL UR6, URZ, 0x1, UP0 ;  /* 0x00000001ff067887 */ /* 0x000fe40008000000 */
[----:B------:R-:W-:-:S04]  /*29a0*/  USEL UR4, UR4, URZ, UP0 ;  /* 0x000000ff04047287 */ /* 0x000fc80008000000 */
[----:B------:R-:W-:Y:S01]  /*29b0*/  ULEA UR5, UR4, UR13, 0x3 ;  /* 0x0000000d04057291 */ /* 0x000fe2000f8e18ff */
[----:B------:R-:W-:-:S04]  /*29c0*/  LOP3.LUT R2, R2, UR6, RZ, 0x3c, !PT ;  /* 0x0000000602027c12 */ /* 0x000fc8000f8e3cff */
[----:B-1----:R-:W-:-:S04]  /*29d0*/  SHF.L.U32 R3, R2, 0x1f, RZ ;  /* 0x0000001f02037819 */ /* 0x002fc800000006ff */
[----:B------:R-:W1:Y:S02]  /*29e0*/  SYNCS.PHASECHK.TRANS64.TRYWAIT P0, [UR5], R3 ;  /* 0x00000003ff0075a7 */ /* 0x000e640008001105 */
[----:B-1----:R-:W-:Y:S05]  /*29f0*/  @!P0 BRA `(.L_x_45) ;  /* 0x0000006400488947 */ /* 0x002fea0003800000 */
.L_x_147:
[----:B------:R-:W-:-:S04]  /*2a00*/  UIADD3 UR4, UPT, UPT, UR4, 0x1, URZ ;  /* 0x0000000104047890 */ /* 0x000fc8000fffe0ff */
[----:B------:R-:W-:-:S04]  /*2a10*/  UISETP.NE.AND UP0, UPT, UR4, 0x4, UPT ;  /* 0x000000040400788c */ /* 0x000fc8000bf05270 */
[----:B------:R-:W-:Y:S02]  /*2a20*/  USEL UR5, URZ, 0x1, UP0 ;  /* 0x00000001ff057887 */ /* 0x000fe40008000000 */
[----:B------:R-:W-:-:S04]  /*2a30*/  USEL UR4, UR4, URZ, UP0 ;  /* 0x000000ff04047287 */ /* 0x000fc80008000000 */
[----:B------:R-:W-:Y:S01]  /*2a40*/  ULEA UR4, UR4, UR13, 0x3 ;  /* 0x0000000d04047291 */ /* 0x000fe2000f8e18ff */
[----:B------:R-:W-:-:S04]  /*2a50*/  LOP3.LUT R2, R2, UR5, RZ, 0x3c, !PT ;  /* 0x0000000502027c12 */ /* 0x000fc8000f8e3cff */
[----:B------:R-:W-:Y:S01]  /*2a60*/  SHF.L.U32 R2, R2, 0x1f, RZ ;  /* 0x0000001f02027819 */ /* 0x000fe200000006ff */
[----:B-1----:R-:W-:-:S07]  /*2a70*/  IMAD.U32 R0, RZ, RZ, UR4 ;  /* 0x00000004ff007e24 */ /* 0x002fce000f8e00ff */
.L_x_46:
[----:B-1----:R1:W2:Y:S02]  /*2a80*/  SYNCS.PHASECHK.TRANS64.TRYWAIT P0, [R0+URZ], R2 ;  /* 0x00000002000075a7 */ /* 0x0022a400080011ff */
[----:B--2---:R-:W-:Y:S05]  /*2a90*/  @!P0 NANOSLEEP.SYNCS 0x989680 ;  /* 0x009896800000895d */ /* 0x004fea0003900000 */
[----:B------:R-:W2:Y:S02]  /*2aa0*/  @!P0 SYNCS.PHASECHK.TRANS64 P0, [R0+URZ], R2 ;  /* 0x00000002000085a7 */ /* 0x000ea400080010ff */
[----:B--2---:R-:W-:Y:S05]  /*2ab0*/  @P0 EXIT ;  /* 0x000000000000094d */ /* 0x004fea0003800000 */
[----:B------:R-:W-:Y:S05]  /*2ac0*/  BRA `(.L_x_46) ;  /* 0xfffffffc00ec7947 */ /* 0x000fea000383ffff */
.L_x_22:
[----:B------:R-:W-:-:S04]  /*2ad0*/  UISETP.NE.AND UP0, UPT, UR47, URZ, UPT ;  /* 0x000000ff2f00728c */ /* 0x000fc8000bf05270 */
[----:B------:R-:W-:-:S09]  /*2ae0*/  UISETP.NE.OR UP0, UPT, UR17, 0x1, UP0 ;  /* 0x000000011100788c */ /* 0x000fd20008705670 */
[----:B------:R-:W-:Y:S05]  /*2af0*/  BRA.U UP0, `(.L_x_47) ;  /* 0x0000000500487547 */ /* 0x000fea000b800000 */
[----:B------:R-:W-:Y:S01]  /*2b00*/  ISETP.GE.U32.AND P2, PT, R0, 0x2, PT ;  /* 0x000000020000780c */ /* 0x000fe20003f46070 */
[----:B------:R-:W-:Y:S01]  /*2b10*/  IMAD.MOV.U32 R12, RZ, RZ, 0x1 ;  /* 0x00000001ff0c7424 */ /* 0x000fe200078e00ff */
[----:B------:R-:W-:Y:S02]  /*2b20*/  CS2R R10, SRZ ;  /* 0x00000000000a7805 */ /* 0x000fe4000001ff00 */
[----:B------:R-:W-:Y:S01]  /*2b30*/  CS2R R8, SRZ ;  /* 0x0000000000087805 */ /* 0x000fe2000001ff00 */
[----:B------:R-:W-:Y:S01]  /*2b40*/  UMOV UR6, 0x400 ;  /* 0x0000040000067882 */ /* 0x000fe20000000000 */
[----:B------:R-:W-:Y:S01]  /*2b50*/  UMOV UR5, URZ ;  /* 0x000000ff00057c82 */ /* 0x000fe20008000000 */
[----:B------:R-:W-:-:S12]  /*2b60*/  ULEA UR6, UR47, UR6, 0x18 ;  /* 0x000000062f067291 */ /* 0x000fd8000f8ec0ff */
.L_x_51:
[----:B------:R-:W-:Y:S02]  /*2b70*/  LEA R2, R8, UR6, 0x3 ;  /* 0x0000000608027c11 */ /* 0x000fe4000f8e18ff */
[----:B------:R-:W-:-:S03]  /*2b80*/  SHF.L.U32 R4, R9, 0x1f, RZ ;  /* 0x0000001f09047819 */ /* 0x000fc600000006ff */
[----:B------:R-:W-:Y:S01]  /*2b90*/  VIADD R5, R2, 0x100 ;  /* 0x0000010002057836 */ /* 0x000fe20000000000 */
[----:B------:R-:W1:Y:S02]  /*2ba0*/  SYNCS.PHASECHK.TRANS64.TRYWAIT P0, [R2+URZ+0xf0], R4 ;  /* 0x0000f004020075a7 */ /* 0x000e6400080011ff */
[----:B-1----:R-:W-:Y:S05]  /*2bb0*/  @!P0 BRA `(.L_x_48) ;  /* 0x0000006000f08947 */ /* 0x002fea0003800000 */
.L_x_148:
[----:B------:R-:W-:Y:S01]  /*2bc0*/  ULEA UR4, UR5, UR6, 0x3 ;  /* 0x0000000605047291 */ /* 0x000fe2000f8e18ff */
[----:B-1----:R-:W-:Y:S01]  /*2bd0*/  PRMT R2, RZ, 0x654, R5 ;  /* 0x00000654ff027816 */ /* 0x002fe20000000005 */
[----:B------:R-:W-:Y:S01]  /*2be0*/  @!P2 IMAD.MOV.U32 R4, RZ, RZ, 0x10 ;  /* 0x00000010ff04a424 */ /* 0x000fe200078e00ff */
[----:B------:R-:W-:Y:S01]  /*2bf0*/  SHF.L.U32 R5, R12, 0x1f, RZ ;  /* 0x0000001f0c057819 */ /* 0x000fe200000006ff */
[----:B------:R-:W-:Y:S01]  /*2c00*/  UIADD3 UR7, UPT, UPT, UR4, 0x90, URZ ;  /* 0x0000009004077890 */ /* 0x000fe2000fffe0ff */
[----:B------:R1:W-:Y:S05]  /*2c10*/  SYNCS.ARRIVE.TRANS64.RED.A1T0 RZ, [R2+URZ], RZ ;  /* 0x000000ff02ff79a7 */ /* 0x0003ea00081004ff */
[----:B------:R-:W-:Y:S01]  /*2c20*/  IMAD.U32 R6, RZ, RZ, UR7 ;  /* 0x00000007ff067e24 */ /* 0x000fe2000f8e00ff */
[----:B------:R-:W2:Y:S04]  /*2c30*/  SYNCS.PHASECHK.TRANS64.TRYWAIT P0, [UR4+0xa0], R5 ;  /* 0x0000a005ff0075a7 */ /* 0x000ea80008001104 */
[----:B------:R-:W-:Y:S01]  /*2c40*/  PRMT R6, R0, 0x654, R6 ;  /* 0x0000065400067816 */ /* 0x000fe20000000006 */
[----:B-12---:R-:W-:Y:S06]  /*2c50*/  @!P0 BRA `(.L_x_49) ;  /* 0x0000006000dc8947 */ /* 0x006fec0003800000 */
.L_x_150:
[----:B------:R-:W-:Y:S01]  /*2c60*/  ULEA UR8, UR5, UR6, 0x4 ;  /* 0x0000000605087291 */ /* 0x000fe2000f8e20ff */
[----:B------:R-:W-:Y:S01]  /*2c70*/  SEL R3, R6, R3, !P2 ;  /* 0x0000000306037207 */ /* 0x000fe20005000000 */
[----:B------:R-:W-:Y:S01]  /*2c80*/  UIADD3 UR9, UPT, UPT, UR4, 0x90, URZ ;  /* 0x0000009004097890 */ /* 0x000fe2000fffe0ff */
[----:B-1----:R-:W-:Y:S01]  /*2c90*/  LEA R2, R11, UR6, 0x3 ;  /* 0x000000060b027c11 */ /* 0x002fe2000f8e18ff */
[----:B------:R-:W-:Y:S01]  /*2ca0*/  UIADD3 UR8, UPT, UPT, UR8, 0x120, URZ ;  /* 0x0000012008087890 */ /* 0x000fe2000fffe0ff */
[----:B------:R1:W-:Y:S01]  /*2cb0*/  @!P2 SYNCS.ARRIVE.TRANS64.RED RZ, [R3+URZ], R4 ;  /* 0x0000000403ffa9a7 */ /* 0x0003e200080004ff */
[----:B------:R-:W-:Y:S01]  /*2cc0*/  UIADD3 UR4, UPT, UPT, UR5, 0x1, URZ ;  /* 0x0000000105047890 */ /* 0x000fe2000fffe0ff */
[----:B------:R-:W-:-:S03]  /*2cd0*/  VIADD R8, R8, 0x1 ;  /* 0x0000000108087836 */ /* 0x000fc60000000000 */
[----:B------:R-:W-:Y:S02]  /*2ce0*/  UISETP.NE.AND UP0, UPT, UR4, 0x2, UPT ;  /* 0x000000020400788c */ /* 0x000fe4000bf05270 */
[----:B------:R-:W-:Y:S01]  /*2cf0*/  ISETP.NE.AND P0, PT, R8, 0x2, PT ;  /* 0x000000020800780c */ /* 0x000fe20003f05270 */
[----:B------:R-:W-:Y:S06]  /*2d00*/  UGETNEXTWORKID.BROADCAST [UR8], [UR9] ;  /* 0x00000000080073ca */ /* 0x000fec0008000100 */
[----:B------:R-:W-:Y:S02]  /*2d10*/  USEL UR7, URZ, 0x1, UP0 ;  /* 0x00000001ff077887 */ /* 0x000fe40008000000 */
[----:B------:R-:W-:-:S04]  /*2d20*/  USEL UR5, UR4, URZ, UP0 ;  /* 0x000000ff04057287 */ /* 0x000fc80008000000 */
[----:B------:R-:W-:Y:S02]  /*2d30*/  LOP3.LUT R12, R12, UR7, RZ, 0x3c, !PT ;  /* 0x000000070c0c7c12 */ /* 0x000fe4000f8e3cff */
[----:B-1----:R-:W-:-:S04]  /*2d40*/  SHF.L.U32 R4, R10, 0x1f, RZ ;  /* 0x0000001f0a047819 */ /* 0x002fc800000006ff */
[----:B------:R-:W1:Y:S02]  /*2d50*/  SYNCS.PHASECHK.TRANS64.TRYWAIT P1, [R2+URZ+0x90], R4 ;  /* 0x00009004020075a7 */ /* 0x000e6400080211ff */
[----:B-1----:R-:W-:Y:S05]  /*2d60*/  @!P1 BRA `(.L_x_50) ;  /* 0x0000006000b09947 */ /* 0x002fea0003800000 */
.L_x_151:
[C---:B-1----:R-:W-:Y:S01]  /*2d70*/  LEA R4, R11.reuse, UR6, 0x4 ;  /* 0x000000060b047c11 */ /* 0x042fe2000f8e20ff */
[----:B------:R-:W-:Y:S01]  /*2d80*/  VIADD R2, R2, 0xa0 ;  /* 0x000000a002027836 */ /* 0x000fe20000000000 */
[----:B------:R-:W-:Y:S01]  /*2d90*/  SEL R8, R8, RZ, P0 ;  /* 0x000000ff08087207 */ /* 0x000fe20000000000 */
[----:B------:R-:W-:-:S03]  /*2da0*/  VIADD R11, R11, 0x1 ;  /* 0x000000010b0b7836 */ /* 0x000fc60000000000 */
[----:B------:R-:W1:Y:S01]  /*2db0*/  LDS.128 R4, [R4+0x120] ;  /* 0x0001200004047984 */ /* 0x000e620000000c00 */
[----:B------:R-:W-:Y:S02]  /*2dc0*/  PRMT R2, RZ, 0x654, R2 ;  /* 0x00000654ff027816 */ /* 0x000fe40000000002 */
[C---:B------:R-:W-:Y:S01]  /*2dd0*/  ISETP.NE.AND P1, PT, R11.reuse, 0x2, PT ;  /* 0x000000020b00780c */ /* 0x040fe20003f25270 */
[----:B------:R-:W-:Y:S01]  /*2de0*/  @!PT LDS RZ, [RZ] ;  /* 0x00000000fffff984 */ /* 0x000fe20000000800 */
[----:B------:R-:W-:Y:S01]  /*2df0*/  @!PT LDS RZ, [RZ] ;  /* 0x00000000fffff984 */ /* 0x000fe20000000800 */
[----:B------:R-:W-:Y:S01]  /*2e00*/  @!PT LDS RZ, [RZ] ;  /* 0x00000000fffff984 */ /* 0x000fe20000000800 */
[----:B------:R-:W-:Y:S01]  /*2e10*/  @!PT LDS RZ, [RZ] ;  /* 0x00000000fffff984 */ /* 0x000fe20000000800 */
[----:B------:R2:W-:Y:S06]  /*2e20*/  MEMBAR.ALL.CTA ;  /* 0x0000000000007992 */ /* 0x0005ec0000008000 */
[----:B--2---:R-:W2:Y:S01]  /*2e30*/  FENCE.VIEW.ASYNC.S ;  /* 0x00000000000073c6 */ /* 0x004ea20000000000 */
[----:B------:R-:W-:Y:S01]  /*2e40*/  SEL R11, R11, RZ, P1 ;  /* 0x000000ff0b0b7207 */ /* 0x000fe20000800000 */
[----:B--2---:R2:W-:Y:S01]  /*2e50*/  SYNCS.ARRIVE.TRANS64.RED.A1T0 RZ, [R2+URZ], RZ ;  /* 0x000000ff02ff79a7 */ /* 0x0045e200081004ff */
[----:B-1----:R-:W-:-:S02]  /*2e60*/  LOP3.LUT P3, RZ, R6, 0x1, RZ, 0xc0, !PT ;  /* 0x0000000106ff7812 */ /* 0x002fc4000786c0ff */
[----:B------:R-:W-:-:S04]  /*2e70*/  SEL R4, RZ, 0x1, P1 ;  /* 0x00000001ff047807 */ /* 0x000fc80000800000 */
[----:B------:R-:W-:Y:S02]  /*2e80*/  LOP3.LUT R10, R10, R4, RZ, 0x3c, !PT ;  /* 0x000000040a0a7212 */ /* 0x000fe400078e3cff */
[----:B--2---:R-:W-:-:S04]  /*2e90*/  SEL R2, RZ, 0x1, P0 ;  /* 0x00000001ff027807 */ /* 0x004fc80000000000 */
[----:B------:R-:W-:Y:S01]  /*2ea0*/  LOP3.LUT R9, R9, R2, RZ, 0x3c, !PT ;  /* 0x0000000209097212 */ /* 0x000fe200078e3cff */
[----:B------:R-:W-:Y:S06]  /*2eb0*/  @P3 BRA `(.L_x_51) ;  /* 0xfffffffc002c3947 */ /* 0x000fec000383ffff */
[----:B------:R-:W-:Y:S01]  /*2ec0*/  ULEA UR4, UR5, UR6, 0x3 ;  /* 0x0000000605047291 */ /* 0x000fe2000f8e18ff */
[----:B------:R-:W-:-:S08]  /*2ed0*/  SHF.L.U32 R2, R12, 0x1f, RZ ;  /* 0x0000001f0c027819 */ /* 0x000fd000000006ff */
[----:B------:R-:W1:Y:S02]  /*2ee0*/  SYNCS.PHASECHK.TRANS64 P0, [UR4+0xa0], R2 ;  /* 0x0000a002ff0075a7 */ /* 0x000e640008001004 */
[----:B-1----:R-:W-:Y:S05]  /*2ef0*/  @P0 BRA `(.L_x_52) ;  /* 0x0000000000080947 */ /* 0x002fea0003800000 */
[----:B------:R-:W1:Y:S02]  /*2f00*/  SYNCS.PHASECHK.TRANS64.TRYWAIT P0, [UR4+0xa0], R2 ;  /* 0x0000a002ff0075a7 */ /* 0x000e640008001104 */
[----:B-1----:R-:W-:Y:S05]  /*2f10*/  @!P0 BRA `(.L_x_53) ;  /* 0x0000006000588947 */ /* 0x002fea0003800000 */
.L_x_52:
[----:B------:R-:W-:-:S04]  /*2f20*/  UIADD3 UR7, UPT, UPT, UR5, 0x1, URZ ;  /* 0x0000000105077890 */ /* 0x000fc8000fffe0ff */
[----:B------:R-:W-:-:S04]  /*2f30*/  UISETP.NE.AND UP0, UPT, UR7, 0x2, UPT ;  /* 0x000000020700788c */ /* 0x000fc8000bf05270 */
[----:B------:R-:W-:Y:S02]  /*2f40*/  USEL UR8, URZ, 0x1, UP0 ;  /* 0x00000001ff087887 */ /* 0x000fe40008000000 */
[----:B------:R-:W-:-:S04]  /*2f50*/  USEL UR7, UR7, URZ, UP0 ;  /* 0x000000ff07077287 */ /* 0x000fc80008000000 */
[----:B------:R-:W-:Y:S01]  /*2f60*/  ULEA UR7, UR7, UR6, 0x3 ;  /* 0x0000000607077291 */ /* 0x000fe2000f8e18ff */
[----:B-1----:R-:W-:-:S04]  /*2f70*/  LOP3.LUT R2, R12, UR8, RZ, 0x3c, !PT ;  /* 0x000000080c027c12 */ /* 0x002fc8000f8e3cff */
[----:B------:R-:W-:-:S04]  /*2f80*/  SHF.L.U32 R0, R2, 0x1f, RZ ;  /* 0x0000001f02007819 */ /* 0x000fc800000006ff */
[----:B------:R-:W1:Y:S02]  /*2f90*/  SYNCS.PHASECHK.TRANS64 P0, [UR7+0xa0], R0 ;  /* 0x0000a000ff0075a7 */ /* 0x000e640008001007 */
[----:B-1----:R-:W-:Y:S05]  /*2fa0*/  @P0 EXIT ;  /* 0x000000000000094d */ /* 0x002fea0003800000 */
[----:B------:R-:W-:Y:S02]  /*2fb0*/  SHF.L.U32 R2, R2, 0x1f, RZ ;  /* 0x0000001f02027819 */ /* 0x000fe400000006ff */
[----:B------:R-:W-:-:S07]  /*2fc0*/  MOV R0, UR7 ;  /* 0x0000000700007c02 */ /* 0x000fce0008000f00 */
.L_x_54:
[----:B-1----:R1:W2:Y:S02]  /*2fd0*/  SYNCS.PHASECHK.TRANS64.TRYWAIT P0, [R0+URZ+0xa0], R2 ;  /* 0x0000a002000075a7 */ /* 0x0022a400080011ff */
[----:B--2---:R-:W-:Y:S05]  /*2fe0*/  @!P0 NANOSLEEP.SYNCS 0x989680 ;  /* 0x009896800000895d */ /* 0x004fea0003900000 */
[----:B------:R-:W2:Y:S02]  /*2ff0*/  @!P0 SYNCS.PHASECHK.TRANS64 P0, [R0+URZ+0xa0], R2 ;  /* 0x0000a002000085a7 */ /* 0x000ea400080010ff */
[----:B--2---:R-:W-:Y:S05]  /*3000*/  @P0 EXIT ;  /* 0x000000000000094d */ /* 0x004fea0003800000 */
[----:B------:R-:W-:Y:S05]  /*3010*/  BRA `(.L_x_54) ;  /* 0xfffffffc00ec7947 */ /* 0x000fea000383ffff */
.L_x_47:
[----:B------:R-:W-:Y:S05]  /*3020*/  BRA.U UP4, `(.L_x_55) ;  /* 0x0000001104447547 */ /* 0x000fea000b800000 */
[----:B------:R-:W-:Y:S01]  /*3030*/  UMOV UR4, 0x40 ;  /* 0x0000004000047882 */ /* 0x000fe20000000000 */
[----:B------:R-:W-:Y:S01]  /*3040*/  NOP ;  /* 0x0000000000007918 */ /* 0x000fe20000000000 */
[----:B------:R-:W-:Y:S01]  /*3050*/  ULEA UR5, UR47, UR4, 0x18 ;  /* 0x000000042f057291 */ /* 0x000fe2000f8ec0ff */
[----:B------:R-:W-:Y:S02]  /*3060*/  UMOV UR6, 0x400 ;  /* 0x0000040000067882 */ /* 0x000fe40000000000 */
[----:B------:R-:W-:-:S06]  /*3070*/  ULEA UR6, UR47, UR6, 0x18 ;  /* 0x000000062f067291 */ /* 0x000fcc000f8ec0ff */
[----:B------:R-:W1:Y:S02]  /*3080*/  LDS.U8 R0, [UR5+0x1c] ;  /* 0x00001c05ff007984 */ /* 0x000e640008000000 */
[----:B-1----:R-:W-:-:S13]  /*3090*/  ISETP.NE.AND P0, PT, R0, RZ, PT ;  /* 0x000000ff0000720c */ /* 0x002fda0003f05270 */
[----:B------:R-:W-:Y:S05]  /*30a0*/  @P0 BRA `(.L_x_56) ;  /* 0x0000000000580947 */ /* 0x000fea0003800000 */
[----:B------:R-:W-:-:S13]  /*30b0*/  ELECT P0, URZ, PT ;  /* 0x0000000000ff782f */ /* 0x000fda0003800000 */
[----:B------:R-:W-:Y:S05]  /*30c0*/  @!P0 BRA `(.L_x_57) ;  /* 0x0000000000608947 */ /* 0x000fea0003800000 */
[----:B------:R-:W-:Y:S01]  /*30d0*/  UMOV UR4, 0x10 ;  /* 0x0000001000047882 */ /* 0x000fe20000000000 */
[----:B------:R-:W-:Y:S01]  /*30e0*/  HFMA2 R0, -RZ, RZ, 0, 5.9604644775390625e-08 ;  /* 0x00000001ff007431 */ /* 0x000fe200000001ff */
[----:B------:R-:W-:-:S03]  /*30f0*/  MOV R3, 0xffff ;  /* 0x0000ffff00037802 */ /* 0x000fc60000000f00 */
[----:B------:R-:W-:Y:S04]  /*3100*/  DEPBAR.LE SB1, 0x36 ;  /* 0x00009d800000791a */ /* 0x000fe80000000000 */
[----:B------:R-:W1:Y:S02]  /*3110*/  UTCATOMSWS.FIND_AND_SET.ALIGN UP0, UR4, UR4 ;  /* 0x00000004000475e3 */ /* 0x000e640008000800 */
[----:B-1----:R-:W-:Y:S01]  /*3120*/  MOV R4, UR4 ;  /* 0x0000000400047c02 */ /* 0x002fe20008000f00 */
[----:B------:R-:W-:Y:S06]  /*3130*/  BRA.U UP0, `(.L_x_58) ;  /* 0x0000000100187547 */ /* 0x000fec000b800000 */
.L_x_59:
[----:B------:R-:W-:Y:S05]  /*3140*/  NANOSLEEP 0x64 ;  /* 0x000000640000795d */ /* 0x000fea0003800000 */
[----:B------:R-:W-:-:S05]  /*3150*/  UMOV UR4, 0x10 ;  /* 0x0000001000047882 */ /* 0x000fca0000000000 */
[----:B------:R-:W-:Y:S04]  /*3160*/  DEPBAR.LE SB1, 0x36 ;  /* 0x00009d800000791a */ /* 0x000fe80000000000 */
[----:B------:R-:W1:Y:S02]  /*3170*/  UTCATOMSWS.FIND_AND_SET.ALIGN UP0, UR4, UR4 ;  /* 0x00000004000475e3 */ /* 0x000e640008000800 */
[----:B-1----:R-:W-:Y:S01]  /*3180*/  MOV R4, UR4 ;  /* 0x0000000400047c02 */ /* 0x002fe20008000f00 */
[----:B------:R-:W-:Y:S05]  /*3190*/  BRA.U !UP0, `(.L_x_59) ;  /* 0xfffffffd08e87547 */ /* 0x000fea000b83ffff */
.L_x_58:
[-C--:B------:R-:W-:Y:S02]  /*31a0*/  SHF.L.U32 R3, R3, R4.reuse, RZ ;  /* 0x0000000403037219 */ /* 0x080fe400000006ff */
[----:B------:R-:W-:Y:S01]  /*31b0*/  SHF.L.U32 R0, R0, R4, RZ ;  /* 0x0000000400007219 */ /* 0x000fe200000006ff */
[----:B------:R-:W-:Y:S02]  /*31c0*/  IMAD.SHL.U32 R4, R4, 0x20, RZ ;  /* 0x0000002004047824 */ /* 0x000fe400078e00ff */
[----:B------:R1:W-:Y:S04]  /*31d0*/  ATOMS.OR RZ, [UR5+0x14], R3 ;  /* 0x00001403ffff798c */ /* 0x0003e8000b000005 */
[----:B------:R1:W-:Y:S04]  /*31e0*/  ATOMS.OR RZ, [UR5+0x18], R0 ;  /* 0x00001800ffff798c */ /* 0x0003e8000b000005 */
[----:B------:R1:W-:Y:S01]  /*31f0*/  STS [UR6+0x140], R4 ;  /* 0x00014004ff007988 */ /* 0x0003e20008000806 */
[----:B------:R-:W-:Y:S05]  /*3200*/  BRA `(.L_x_57) ;  /* 0x0000000000107947 */ /* 0x000fea0003800000 */
.L_x_56:
[----:B------:R-:W-:Y:S02]  /*3210*/  MOV R0, 0xffffffff ;  /* 0xffffffff00007802 */ /* 0x000fe40000000f00 */
[----:B------:R-:W-:-:S03]  /*3220*/  MOV R4, 0x3250 ;  /* 0x0000325000047802 */ /* 0x000fc60000000f00 */
[----:B------:R1:W-:Y:S04]  /*3230*/  STS [UR6+0x140], R0 ;  /* 0x00014000ff007988 */ /* 0x0003e80008000806 */
[----:B-1---5:R-:W-:Y:S05]  /*3240*/  CALL.REL.NOINC `($__internal_1_$__cuda_sm10x_tcgen05_guardrail_trap_phase_invalid_during_alloc) ;  /* 0x0000006400a47944 */ /* 0x022fea0003c00000 */
.L_x_57:
[----:B------:R-:W-:Y:S05]  /*3250*/  WARPSYNC.ALL ;  /* 0x0000000000007948 */ /* 0x000fea0003800000 */
[----:B------:R-:W2:Y:S01]  /*3260*/  S2UR UR4, SR_CgaCtaId ;  /* 0x00000000000479c3 */ /* 0x000ea20000008800 */
[----:B------:R-:W-:Y:S01]  /*3270*/  UMOV UR41, 0x400 ;  /* 0x0000040000297882 */ /* 0x000fe20000000000 */
[----:B------:R-:W-:-:S06]  /*3280*/  NOP ;  /* 0x0000000000007918 */ /* 0x000fcc0000000000 */
[----:B------:R-:W-:Y:S06]  /*3290*/  BAR.ARV 0x6, 0xa0 ;  /* 0x0182800000007b1d */ /* 0x000fec0000002000 */
[----:B------:R-:W3:Y:S01]  /*32a0*/  LDCU UR6, c[0x0][0x38c] ;  /* 0x00007180ff0677ac */ /* 0x000ee20008000800 */
[----:B------:R-:W-:Y:S01]  /*32b0*/  LOP3.LUT R2, R2, 0xffff, RZ, 0xc0, !PT ;  /* 0x0000ffff02027812 */ /* 0x000fe200078ec0ff */
[----:B------:R-:W-:Y:S01]  /*32c0*/  IMAD.MOV.U32 R11, RZ, RZ, 0x1 ;  /* 0x00000001ff0b7424 */ /* 0x000fe200078e00ff */
[----:B------:R-:W-:Y:S01]  /*32d0*/  CS2R R8, SRZ ;  /* 0x0000000000087805 */ /* 0x000fe2000001ff00 */
[----:B------:R-:W4:Y:S01]  /*32e0*/  LDCU UR7, c[0x0][0x38c] ;  /* 0x00007180ff0777ac */ /* 0x000f220008000800 */
[----:B------:R-:W-:Y:S01]  /*32f0*/  R2UR UR42, R2 ;  /* 0x00000000022a72ca */ /* 0x000fe200000e0000 */
[----:B------:R-:W-:Y:S01]  /*3300*/  IMAD.MOV.U32 R10, RZ, RZ, RZ ;  /* 0x000000ffff0a7224 */ /* 0x000fe200078e00ff */
[----:B------:R-:W-:Y:S01]  /*3310*/  UMOV UR45, URZ ;  /* 0x000000ff002d7c82 */ /* 0x000fe20008000000 */
[----:B------:R-:W-:Y:S01]  /*3320*/  UMOV UR39, URZ ;  /* 0x000000ff00277c82 */ /* 0x000fe20008000000 */
[----:B--2---:R-:W-:Y:S01]  /*3330*/  ULEA UR41, UR4, UR41, 0x18 ;  /* 0x0000002904297291 */ /* 0x004fe2000f8ec0ff */
[----:B------:R-:W-:Y:S01]  /*3340*/  UMOV UR62, 0x0 ;  /* 0x00000000003e7882 */ /* 0x000fe20000000000 */
[----:B------:R-:W-:-:S02]  /*3350*/  UMOV UR63, 0x4200910 ;  /* 0x04200910003f7882 */ /* 0x000fc40000000000 */
[----:B------:R-:W-:Y:S02]  /*3360*/  UIADD3 UR5, UPT, UPT, UR41, 0x8800, URZ ;  /* 0x0000880029057890 */ /* 0x000fe4000fffe0ff */
[----:B------:R-:W-:Y:S02]  /*3370*/  UIADD3 UR4, UPT, UPT, UR41, 0x18800, URZ ;  /* 0x0001880029047890 */ /* 0x000fe4000fffe0ff */
[----:B---3--:R-:W-:Y:S01]  /*3380*/  UIADD3 UR6, UPT, UPT, UR6, 0x3f, URZ ;  /* 0x0000003f06067890 */ /* 0x008fe2000fffe0ff */
[----:B-1----:R-:W1:Y:S01]  /*3390*/  LDS R0, [UR41+0x140] ;  /* 0x00014029ff007984 */ /* 0x002e620008000800 */
[----:B------:R-:W-:Y:S02]  /*33a0*/  USHF.R.U32.HI UR5, URZ, 0x4, UR5 ;  /* 0x00000004ff057899 */ /* 0x000fe40008011605 */
[----:B------:R-:W-:Y:S02]  /*33b0*/  USHF.R.S32.HI UR47, URZ, 0x1f, UR6 ;  /* 0x0000001fff2f7899 */ /* 0x000fe40008011406 */
[----:B------:R-:W-:-:S02]  /*33c0*/  USHF.R.U32.HI UR4, URZ, 0x4, UR4 ;  /* 0x00000004ff047899 */ /* 0x000fc40008011604 */
[----:B------:R-:W-:Y:S02]  /*33d0*/  ULEA.HI UR47, UR47, UR6, URZ, 0x6 ;  /* 0x000000062f2f7291 */ /* 0x000fe4000f8f30ff */
[----:B------:R-:W-:Y:S02]  /*33e0*/  ULOP3.LUT UR5, UR5, 0x3fff, URZ, 0xc0, !UPT ;  /* 0x00003fff05057892 */ /* 0x000fe4000f8ec0ff */
[----:B------:R-:W-:Y:S02]  /*33f0*/  USHF.R.S32.HI UR47, URZ, 0x6, UR47 ;  /* 0x00000006ff2f7899 */ /* 0x000fe4000801142f */
[----:B------:R-:W-:Y:S02]  /*3400*/  ULOP3.LUT UR4, UR4, 0x3fff, URZ, 0xc0, !UPT ;  /* 0x00003fff04047892 */ /* 0x000fe4000f8ec0ff */
[----:B------:R-:W-:Y:S01]  /*3410*/  UISETP.LT.AND UP0, UPT, UR47, 0x1, UPT ;  /* 0x000000012f00788c */ /* 0x000fe2000bf01270 */
[----:B------:R-:W-:Y:S01]  /*3420*/  UMOV UR60, 0x0 ;  /* 0x00000000003c7882 */ /* 0x000fe20000000000 */
[----:B------:R-:W-:-:S02]  /*3430*/  UMOV UR61, 0x4200910 ;  /* 0x04200910003d7882 */ /* 0x000fc40000000000 */
[----:B------:R-:W-:Y:S01]  /*3440*/  USEL UR64, UR47, 0x1, !UP0 ;  /* 0x000000012f407887 */ /* 0x000fe2000c000000 */
[----:B------:R-:W-:Y:S01]  /*3450*/  UMOV UR58, 0x0 ;  /* 0x00000000003a7882 */ /* 0x000fe20000000000 */
[----:B------:R-:W-:Y:S01]  /*3460*/  UMOV UR59, 0x4200910 ;  /* 0x04200910003b7882 */ /* 0x000fe20000000000 */
[----:B------:R-:W-:Y:S01]  /*3470*/  UMOV UR56, 0x0 ;  /* 0x0000000000387882 */ /* 0x000fe20000000000 */
[----:B------:R-:W-:Y:S01]  /*3480*/  UMOV UR57, 0x4200910 ;  /* 0x0420091000397882 */ /* 0x000fe20000000000 */
[----:B------:R-:W-:Y:S01]  /*3490*/  UMOV UR54, 0x0 ;  /* 0x0000000000367882 */ /* 0x000fe20000000000 */
[----:B------:R-:W-:Y:S01]  /*34a0*/  UMOV UR55, 0x4200910 ;  /* 0x0420091000377882 */ /* 0x000fe20000000000 */
[----:B------:R-:W-:Y:S01]  /*34b0*/  UMOV UR52, 0x0 ;  /* 0x0000000000347882 */ /* 0x000fe20000000000 */
[----:B------:R-:W-:Y:S01]  /*34c0*/  UMOV UR53, 0x4200910 ;  /* 0x0420091000357882 */ /* 0x000fe20000000000 */
[----:B------:R-:W-:Y:S02]  /*34d0*/  ULOP3.LUT UR43, UR5, 0x10000, URZ, 0xfc, !UPT ;  /* 0x00010000052b7892 */ /* 0x000fe4000f8efcff */
[----:B------:R-:W-:-:S02]  /*34e0*/  ULOP3.LUT UR44, UR4, 0x10000, URZ, 0xfc, !UPT ;  /* 0x00010000042c7892 */ /* 0x000fc4000f8efcff */
[----:B------:R-:W-:Y:S02]  /*34f0*/  UIADD3 UR64, UPT, UPT, -UR64, URZ, URZ ;  /* 0x000000ff40407290 */ /* 0x000fe4000fffe1ff */
[----:B----4-:R-:W-:Y:S01]  /*3500*/  UISETP.GE.AND UP4, UPT, UR7, 0x1, UPT ;  /* 0x000000010700788c */ /* 0x010fe2000bf86270 */
[----:B------:R-:W-:Y:S01]  /*3510*/  UMOV UR50, 0x0 ;  /* 0x0000000000327882 */ /* 0x000fe20000000000 */
[----:B------:R-:W-:Y:S01]  /*3520*/  UMOV UR51, 0x4200910 ;  /* 0x0420091000337882 */ /* 0x000fe20000000000 */
[----:B------:R-:W-:Y:S01]  /*3530*/  UMOV UR48, 0x0 ;  /* 0x0000000000307882 */ /* 0x000fe20000000000 */
[----:B-1----:R-:W-:Y:S01]  /*3540*/  R2UR UR65, R0 ;  /* 0x00000000004172ca */ /* 0x002fe200000e0000 */
[----:B------:R-:W-:-:S14]  /*3550*/  UMOV UR49, 0x4200910 ;  /* 0x0420091000317882 */ /* 0x000fdc0000000000 */
.L_x_66:
[----:B------:R-:W-:Y:S02]  /*3560*/  LEA R0, R10, UR41, 0x3 ;  /* 0x000000290a007c11 */ /* 0x000fe4000f8e18ff */
[----:B------:R-:W-:Y:S02]  /*3570*/  SHF.L.U32 R2, R9, 0x1f, RZ ;  /* 0x0000001f09027819 */ /* 0x000fe400000006ff */
[----:B------:R-:W-:Y:S01]  /*3580*/  PLOP3.LUT P0, PT, PT, PT, UP4, 0x80, 0x8 ;  /* 0x000000000008781c */ /* 0x000fe20003f0f048 */
[----:B------:R-:W-:Y:S01]  /*3590*/  VIADD R3, R0, 0xa0 ;  /* 0x000000a000037836 */ /* 0x000fe20000000000 */
[----:B-1----:R-:W1:Y:S02]  /*35a0*/  SYNCS.PHASECHK.TRANS64.TRYWAIT P1, [R0+URZ+0x90], R2 ;  /* 0x00009002000075a7 */ /* 0x002e6400080211ff */
[----:B-1-3--:R-:W-:Y:S09]  /*35b0*/  @!P1 BRA `(.L_x_60) ;  /* 0x0000005800c89947 */ /* 0x00aff20003800000 */
.L_x_153:
[----:B------:R-:W-:Y:S01]  /*35c0*/  LEA R4, R10, UR41, 0x4 ;  /* 0x000000290a047c11 */ /* 0x000fe2000f8e20ff */
[----:B------:R-:W-:Y:S01]  /*35d0*/  @UP4 ULEA UR4, UR39, UR41, 0x3 ;  /* 0x0000002927044291 */ /* 0x000fe2000f8e18ff */
[----:B------:R-:W-:Y:S01]  /*35e0*/  PLOP3.LUT P2, PT, PT, PT, PT, 0x80, 0x8 ;  /* 0x000000000008781c */ /* 0x000fe20003f4f070 */
[----:B------:R-:W-:Y:S01]  /*35f0*/  ULEA UR46, UR45, UR41, 0x3 ;  /* 0x000000292d2e7291 */ /* 0x000fe2000f8e18ff */
[----:B------:R-:W-:Y:S02]  /*3600*/  PRMT R3, RZ, 0x654, R3 ;  /* 0x00000654ff037816 */ /* 0x000fe40000000003 */
[----:B------:R-:W2:Y:S01]  /*3610*/  LDS.128 R4, [R4+0x120] ;  /* 0x0001200004047984 */ /* 0x000ea20000000c00 */
[----:B-1----:R-:W-:Y:S02]  /*3620*/  @P0 SHF.L.U32 R2, R8, 0x1f, RZ ;  /* 0x0000001f08020819 */ /* 0x002fe400000006ff */
[----:B------:R-:W-:Y:S01]  /*3630*/  SHF.L.U32 R0, R11, 0x1f, RZ ;  /* 0x0000001f0b007819 */ /* 0x000fe200000006ff */
[----:B------:R-:W-:Y:S01]  /*3640*/  @!PT LDS RZ, [RZ] ;  /* 0x00000000fffff984 */ /* 0x000fe20000000800 */
[----:B------:R-:W-:Y:S01]  /*3650*/  @!PT LDS RZ, [RZ] ;  /* 0x00000000fffff984 */ /* 0x000fe20000000800 */
[----:B------:R-:W-:Y:S01]  /*3660*/  @!PT LDS RZ, [RZ] ;  /* 0x00000000fffff984 */ /* 0x000fe20000000800 */
[----:B------:R-:W-:Y:S01]  /*3670*/  @!PT LDS RZ, [RZ] ;  /* 0x00000000fffff984 */ /* 0x000fe20000000800 */
[----:B------:R1:W-:Y:S06]  /*3680*/  MEMBAR.ALL.CTA ;  /* 0x0000000000007992 */ /* 0x0003ec0000008000 */
[----:B-1----:R-:W1:Y:S02]  /*3690*/  FENCE.VIEW.ASYNC.S ;  /* 0x00000000000073c6 */ /* 0x002e640000000000 */
[----:B-1----:R1:W-:Y:S01]  /*36a0*/  SYNCS.ARRIVE.TRANS64.RED.A1T0 RZ, [R3+URZ], RZ ;  /* 0x000000ff03ff79a7 */ /* 0x0023e200081004ff */
[----:B------:R1:W3:Y:S01]  /*36b0*/  @P0 SYNCS.PHASECHK.TRANS64.TRYWAIT P2, [UR4], R2 ;  /* 0x00000002ff0005a7 */ /* 0x0002e20008041104 */
[----:B------:R-:W-:Y:S01]  /*36c0*/  ULEA.HI UR4, UR45, UR45, URZ, 0x1 ;  /* 0x0000002d2d047291 */ /* 0x000fe2000f8f08ff */
[----:B--2---:R-:W-:-:S03]  /*36d0*/  LOP3.LUT P1, RZ, R6, 0x1, RZ, 0xc0, !PT ;  /* 0x0000000106ff7812 */ /* 0x004fc6000782c0ff */
[----:B------:R-:W-:Y:S02]  /*36e0*/  USHF.L.U32 UR5, UR4, 0x6, URZ ;  /* 0x0000000604057899 */ /* 0x000fe400080006ff */
[----:B------:R-:W-:Y:S02]  /*36f0*/  ULOP3.LUT UR36, UR4, 0xffe, URZ, 0xc0, !UPT ;  /* 0x00000ffe04247892 */ /* 0x000fe4000f8ec0ff */
[----:B------:R-:W-:Y:S02]  /*3700*/  ULOP3.LUT UR4, UR5, 0xffffff80, URZ, 0xc0, !UPT ;  /* 0xffffff8005047892 */ /* 0x000fe4000f8ec0ff */
[----:B------:R-:W-:Y:S02]  /*3710*/  UIADD3 UR36, UPT, UPT, -UR36, UR45, URZ ;  /* 0x0000002d24247290 */ /* 0x000fe4000fffe1ff */
[----:B------:R-:W-:Y:S01]  /*3720*/  UIADD3 UR4, UPT, UPT, UR65, UR4, URZ ;  /* 0x0000000441047290 */ /* 0x000fe2000fffe0ff */
[----:B------:R-:W2:Y:S03]  /*3730*/  SYNCS.PHASECHK.TRANS64.TRYWAIT P0, [UR46+0xd0], R0 ;  /* 0x0000d000ff0075a7 */ /* 0x000ea6000800112e */
[----:B------:R-:W-:Y:S01]  /*3740*/  ULEA UR36, UR36, UR4, 0x14 ;  /* 0x0000000424247291 */ /* 0x000fe2000f8ea0ff */
[----:B-123--:R-:W-:Y:S11]  /*3750*/  @!P0 BRA `(.L_x_61) ;  /* 0x0000005800748947 */ /* 0x00eff60003800000 */
.L_x_155:
[----:B------:R-:W-:Y:S01]  /*3760*/  IADD3 R10, PT, PT, R10, 0x1, RZ ;  /* 0x000000010a0a7810 */ /* 0x000fe20007ffe0ff */
[----:B------:R-:W-:Y:S06]  /*3770*/  BRA.U !UP4, `(.L_x_62) ;  /* 0x000000050c107547 */ /* 0x000fec000b800000 */
[----:B------:R-:W-:Y:S01]  /*3780*/  UPLOP3.LUT UP2, UPT, UPT, UPT, UPT, 0x40, 0x4 ;  /* 0x000000000004789c */ /* 0x000fe20003f4e870 */
[----:B------:R-:W-:Y:S01]  /*3790*/  UMOV UR38, UR64 ;  /* 0x0000004000267c82 */ /* 0x000fe20008000000 */
[----:B------:R-:W-:Y:S01]  /*37a0*/  UMOV UR37, UR47 ;  /* 0x0000002f00257c82 */ /* 0x000fe20008000000 */
[----:B------:R-:W-:-:S08]  /*37b0*/  UMOV UR5, UR39 ;  /* 0x0000002700057c82 */ /* 0x000fd00008000000 */
.L_x_65:
[----:B------:R-:W-:Y:S02]  /*37c0*/  UIADD3 UR38, UPT, UPT, UR38, 0x1, URZ ;  /* 0x0000000126267890 */ /* 0x000fe4000fffe0ff */
[----:B------:R-:W-:Y:S02]  /*37d0*/  ULEA UR7, UR5, UR41, 0x3 ;  /* 0x0000002905077291 */ /* 0x000fe4000f8e18ff */
[----:B------:R-:W-:Y:S01]  /*37e0*/  UISETP.NE.AND UP3, UPT, UR38, URZ, UPT ;  /* 0x000000ff2600728c */ /* 0x000fe2000bf65270 */
[----:B--23--:R-:W-:Y:S10]  /*37f0*/  @P2 BRA `(.L_x_63) ;  /* 0x00000000000c2947 */ /* 0x00cff40003800000 */
[----:B-1----:R-:W-:Y:S04]  /*3800*/  SHF.L.U32 R2, R8, 0x1f, RZ ;  /* 0x0000001f08027819 */ /* 0x002fe800000006ff */
[----:B------:R-:W1:Y:S02]  /*3810*/  SYNCS.PHASECHK.TRANS64.TRYWAIT P0, [UR7], R2 ;  /* 0x00000002ff0075a7 */ /* 0x000e640008001107 */
[----:B-1----:R-:W-:Y:S05]  /*3820*/  @!P0 BRA `(.L_x_64) ;  /* 0x0000005800588947 */ /* 0x002fea0003800000 */
.L_x_63:
[----:B------:R-:W-:Y:S01]  /*3830*/  UISETP.NE.AND UP0, UPT, UR37, 0x1, UPT ;  /* 0x000000012500788c */ /* 0x000fe2000bf05270 */
[----:B------:R-:W-:Y:S01]  /*3840*/  PLOP3.LUT P2, PT, PT, PT, PT, 0x80, 0x8 ;  /* 0x000000000008781c */ /* 0x000fe20003f4f070 */
[----:B------:R-:W-:Y:S02]  /*3850*/  UIADD3 UR4, UPT, UPT, UR5, 0x1, URZ ;  /* 0x0000000105047890 */ /* 0x000fe4000fffe0ff */
[----:B------:R-:W-:Y:S02]  /*3860*/  UIADD3 UR40, UPT, UPT, UR7, 0x20, URZ ;  /* 0x0000002007287890 */ /* 0x000fe4000fffe0ff */
[----:B------:R-:W-:Y:S01]  /*3870*/  UISETP.NE.AND UP1, UPT, UR4, 0x4, UPT ;  /* 0x000000040400788c */ /* 0x000fe2000bf25270 */
[----:B------:R-:W-:Y:S01]  /*3880*/  PLOP3.LUT P0, PT, PT, PT, UP0, 0x80, 0x8 ;  /* 0x000000000008781c */ /* 0x000fe20003f0f008 */
[----:B------:R-:W-:Y:S02]  /*3890*/  UIADD3 UR37, UPT, UPT, UR37, -0x1, URZ ;  /* 0xffffffff25257890 */ /* 0x000fe4000fffe0ff */
[----:B------:R-:W-:Y:S02]  /*38a0*/  USEL UR6, URZ, 0x1, UP1 ;  /* 0x00000001ff067887 */ /* 0x000fe40008800000 */
[----:B------:R-:W-:Y:S01]  /*38b0*/  USEL UR39, UR4, URZ, UP1 ;  /* 0x000000ff04277287 */ /* 0x000fe20008800000 */
[----:B------:R-:W-:Y:S01]  /*38c0*/  UMOV UR7, 0x40004040 ;  /* 0x4000404000077882 */ /* 0x000fe20000000000 */
[----:B------:R-:W-:Y:S02]  /*38d0*/  UMOV UR35, 0x40004040 ;  /* 0x4000404000237882 */ /* 0x000fe40000000000 */
[----:B------:R-:W-:Y:S01]  /*38e0*/  @UP0 ULEA UR4, UR39, UR41, 0x3 ;  /* 0x0000002927040291 */ /* 0x000fe2000f8e18ff */
[----:B------:R-:W-:Y:S01]  /*38f0*/  LOP3.LUT R8, R8, UR6, RZ, 0x3c, !PT ;  /* 0x0000000608087c12 */ /* 0x000fe2000f8e3cff */
[----:B------:R-:W-:Y:S01]  /*3900*/  ULEA UR6, UR5, UR44, 0xb ;  /* 0x0000002c05067291 */ /* 0x000fe2000f8e58ff */
[----:B------:R-:W-:Y:S02]  /*3910*/  UMOV UR33, 0x40004040 ;  /* 0x4000404000217882 */ /* 0x000fe40000000000 */
[----:B-1----:R-:W-:Y:S01]  /*3920*/  @P0 SHF.L.U32 R0, R8, 0x1f, RZ ;  /* 0x0000001f08000819 */ /* 0x002fe200000006ff */
[----:B------:R-:W-:Y:S02]  /*3930*/  UIADD3 UR34, UPT, UPT, UR6, 0x2, URZ ;  /* 0x0000000206227890 */ /* 0x000fe4000fffe0ff */
[----:B------:R-:W-:Y:S01]  /*3940*/  UIADD3 UR30, UPT, UPT, UR6, 0x4, URZ ;  /* 0x00000004061e7890 */ /* 0x000fe2000fffe0ff */
[----:B------:R2:W3:Y:S01]  /*3950*/  @P0 SYNCS.PHASECHK.TRANS64.TRYWAIT P2, [UR4], R0 ;  /* 0x00000000ff0005a7 */ /* 0x0004e20008041104 */
[----:B------:R-:W-:Y:S02]  /*3960*/  ULEA UR4, UR5, UR43, 0xa ;  /* 0x0000002b05047291 */ /* 0x000fe4000f8e50ff */
[----:B------:R-:W-:Y:S02]  /*3970*/  UIADD3 UR26, UPT, UPT, UR6, 0x6, URZ ;  /* 0x00000006061a7890 */ /* 0x000fe4000fffe0ff */
        /* <DEDUP_REMOVED lines=10> */
[----:B------:R-:W-:Y:S01]  /*3a20*/  UIADD3 UR8, UPT, UPT, UR4, 0x206, URZ ;  /* 0x0000020604087890 */ /* 0x000fe2000fffe0ff */
[----:B------:R-:W-:Y:S01]  /*3a30*/  UMOV UR5, 0x40004040 ;  /* 0x4000404000057882 */ /* 0x000fe20000000000 */
[----:B------:R-:W-:Y:S01]  /*3a40*/  UMOV UR31, 0x40004040 ;  /* 0x40004040001f7882 */ /* 0x000fe20000000000 */
[----:B------:R1:W-:Y:S01]  /*3a50*/  UTCHMMA gdesc[UR4], gdesc[UR6], tmem[UR36], tmem[UR62], idesc[UR63], UP2 ;  /* 0x00ff3e06040075ea */ /* 0x0003e20009000024 */
[----:B------:R-:W-:Y:S01]  /*3a60*/  UPLOP3.LUT UP2, UPT, UPT, UPT, UPT, 0x80, 0x8 ;  /* 0x000000000008789c */ /* 0x000fe20003f4f070 */
[----:B------:R2:W-:Y:S01]  /*3a70*/  UTCHMMA gdesc[UR32], gdesc[UR34], tmem[UR36], tmem[UR60], idesc[UR61], UPT ;  /* 0x00ff3c22200075ea */ /* 0x0005e2000b800024 */
[----:B------:R-:W-:Y:S01]  /*3a80*/  UMOV UR29, 0x40004040 ;  /* 0x40004040001d7882 */ /* 0x000fe20000000000 */
[----:B------:R-:W-:Y:S01]  /*3a90*/  UMOV UR27, 0x40004040 ;  /* 0x40004040001b7882 */ /* 0x000fe20000000000 */
        /* <DEDUP_REMOVED lines=12> */
[----:B------:R-:W-:Y:S01]  /*3b60*/  UMOV UR9, 0x40004040 ;  /* 0x4000404000097882 */ /* 0x000fe20000000000 */
[----:B------:R2:W-:Y:S01]  /*3b70*/  UTCHMMA gdesc[UR12], gdesc[UR14], tmem[UR36], tmem[UR50], idesc[UR51], UPT ;  /* 0x00ff320e0c0075ea */ /* 0x0005e2000b800024 */
[----:B------:R2:W-:Y:S01]  /*3b80*/  UTCHMMA gdesc[UR8], gdesc[UR10], tmem[UR36], tmem[UR48], idesc[UR49], UPT ;  /* 0x00ff300a080075ea */ /* 0x0005e2000b800024 */
[----:B------:R2:W-:Y:S01]  /*3b90*/  UTCBAR.MULTICAST [UR40], URZ, UR42 ;  /* 0x000000ff280073e9 */ /* 0x0005e2000800082a */
[----:B-1----:R-:W-:Y:S01]  /*3ba0*/  UMOV UR5, UR39 ;  /* 0x0000002700057c82 */ /* 0x002fe20008000000 */
[----:B------:R-:W-:Y:S05]  /*3bb0*/  BRA.U UP3, `(.L_x_65) ;  /* 0xfffffffd03007547 */ /* 0x000fea000b83ffff */
.L_x_62:
[----:B------:R-:W-:Y:S01]  /*3bc0*/  UIADD3 UR4, UPT, UPT, UR45, 0x1, URZ ;  /* 0x000000012d047890 */ /* 0x000fe2000fffe0ff */
[C---:B------:R-:W-:Y:S01]  /*3bd0*/  ISETP.NE.AND P0, PT, R10.reuse, 0x2, PT ;  /* 0x000000020a00780c */ /* 0x040fe20003f05270 */
[----:B------:R-:W-:Y:S02]  /*3be0*/  UIADD3 UR5, UPT, UPT, UR46, 0xb0, URZ ;  /* 0x000000b02e057890 */ /* 0x000fe4000fffe0ff */
[----:B------:R-:W-:Y:S01]  /*3bf0*/  UISETP.NE.AND UP0, UPT, UR4, 0x4, UPT ;  /* 0x000000040400788c */ /* 0x000fe2000bf05270 */
[----:B-12---:R-:W-:Y:S02]  /*3c00*/  SEL R0, RZ, 0x1, P0 ;  /* 0x00000001ff007807 */ /* 0x006fe40000000000 */
[----:B------:R-:W-:Y:S01]  /*3c10*/  SEL R10, R10, RZ, P0 ;  /* 0x000000ff0a0a7207 */ /* 0x000fe20000000000 */
[----:B------:R-:W-:Y:S01]  /*3c20*/  USEL UR6, URZ, 0x1, UP0 ;  /* 0x00000001ff067887 */ /* 0x000fe20008000000 */
[----:B------:R-:W-:Y:S01]  /*3c30*/  LOP3.LUT R9, R9, R0, RZ, 0x3c, !PT ;  /* 0x0000000009097212 */ /* 0x000fe200078e3cff */
[----:B------:R-:W-:Y:S01]  /*3c40*/  USEL UR45, UR4, URZ, UP0 ;  /* 0x000000ff042d7287 */ /* 0x000fe20008000000 */
[----:B------:R1:W-:Y:S03]  /*3c50*/  UTCBAR [UR5], URZ ;  /* 0x000000ff050073e9 */ /* 0x0003e600080000ff */
[----:B------:R-:W-:Y:S01]  /*3c60*/  LOP3.LUT R11, R11, UR6, RZ, 0x3c, !PT ;  /* 0x000000060b0b7c12 */ /* 0x000fe2000f8e3cff */
[----:B------:R-:W-:Y:S07]  /*3c70*/  @P1 BRA `(.L_x_66) ;  /* 0xfffffff800381947 */ /* 0x000fee000383ffff */
[----:B------:R-:W2:Y:S01]  /*3c80*/  S2UR UR8, SR_CgaCtaId ;  /* 0x00000000000879c3 */ /* 0x000ea20000008800 */
[----:B------:R-:W-:Y:S01]  /*3c90*/  ELECT P0, URZ, PT ;  /* 0x0000000000ff782f */ /* 0x000fe20003800000 */
[----:B------:R-:W-:Y:S01]  /*3ca0*/  IMAD.MOV.U32 R0, RZ, RZ, 0x1 ;  /* 0x00000001ff007424 */ /* 0x000fe200078e00ff */
[----:B------:R-:W-:Y:S01]  /*3cb0*/  UIADD3 UR41, UPT, UPT, UR41, 0xd0, URZ ;  /* 0x000000d029297890 */ /* 0x000fe2000fffe0ff */
[----:B------:R-:W-:Y:S01]  /*3cc0*/  SHF.L.U32 R2, R11, 0x1f, RZ ;  /* 0x0000001f0b027819 */ /* 0x000fe200000006ff */
[----:B------:R-:W-:-:S03]  /*3cd0*/  UMOV UR4, 0x40 ;  /* 0x0000004000047882 */ /* 0x000fc60000000000 */
[----:B------:R-:W-:Y:S01]  /*3ce0*/  UVIRTCOUNT.DEALLOC.SMPOOL 0x80 ;  /* 0x000000800000784c */ /* 0x000fe20000000000 */
[----:B--2---:R-:W-:Y:S02]  /*3cf0*/  ULEA UR8, UR8, UR4, 0x18 ;  /* 0x0000000408087291 */ /* 0x004fe4000f8ec0ff */
[----:B------:R-:W-:-:S07]  /*3d00*/  ULEA UR4, UR45, UR41, 0x3 ;  /* 0x000000292d047291 */ /* 0x000fce000f8e18ff */
[----:B------:R2:W-:Y:S02]  /*3d10*/  @P0 STS.U8 [UR8+0x1c], R0 ;  /* 0x00001c00ff000988 */ /* 0x0005e40008000008 */
[----:B------:R-:W4:Y:S02]  /*3d20*/  SYNCS.PHASECHK.TRANS64.TRYWAIT P0, [UR4], R2 ;  /* 0x00000002ff0075a7 */ /* 0x000f240008001104 */
[----:B--2-4-:R-:W-:Y:S05]  /*3d30*/  @!P0 BRA `(.L_x_67) ;  /* 0x00000054002c8947 */ /* 0x014fea0003800000 */
.L_x_158:
[----:B------:R-:W-:-:S04]  /*3d40*/  UIADD3 UR4, UPT, UPT, UR45, 0x1, URZ ;  /* 0x000000012d047890 */ /* 0x000fc8000fffe0ff */
[----:B------:R-:W-:-:S04]  /*3d50*/  UISETP.NE.AND UP0, UPT, UR4, 0x4, UPT ;  /* 0x000000040400788c */ /* 0x000fc8000bf05270 */
[----:B------:R-:W-:Y:S02]  /*3d60*/  USEL UR6, URZ, 0x1, UP0 ;  /* 0x00000001ff067887 */ /* 0x000fe40008000000 */
[----:B------:R-:W-:-:S04]  /*3d70*/  USEL UR4, UR4, URZ, UP0 ;  /* 0x000000ff04047287 */ /* 0x000fc80008000000 */
[----:B-1----:R-:W-:Y:S01]  /*3d80*/  ULEA UR5, UR4, UR41, 0x3 ;  /* 0x0000002904057291 */ /* 0x002fe2000f8e18ff */
[----:B--2---:R-:W-:-:S04]  /*3d90*/  LOP3.LUT R2, R11, UR6, RZ, 0x3c, !PT ;  /* 0x000000060b027c12 */ /* 0x004fc8000f8e3cff */
[----:B------:R-:W-:-:S04]  /*3da0*/  SHF.L.U32 R3, R2, 0x1f, RZ ;  /* 0x0000001f02037819 */ /* 0x000fc800000006ff */
[----:B------:R-:W1:Y:S02]  /*3db0*/  SYNCS.PHASECHK.TRANS64.TRYWAIT P0, [UR5], R3 ;  /* 0x00000003ff0075a7 */ /* 0x000e640008001105 */
[----:B-1----:R-:W-:Y:S05]  /*3dc0*/  @!P0 BRA `(.L_x_68) ;  /* 0x0000005400208947 */ /* 0x002fea0003800000 */
.L_x_160:
        /* <DEDUP_REMOVED lines=9> */
.L_x_162:
[----:B------:R-:W-:-:S04]  /*3e60*/  UIADD3 UR4, UPT, UPT, UR4, 0x1, URZ ;  /* 0x0000000104047890 */ /* 0x000fc8000fffe0ff */
[----:B------:R-:W-:-:S04]  /*3e70*/  UISETP.NE.AND UP0, UPT, UR4, 0x4, UPT ;  /* 0x000000040400788c */ /* 0x000fc8000bf05270 */
[----:B------:R-:W-:Y:S02]  /*3e80*/  USEL UR5, URZ, 0x1, UP0 ;  /* 0x00000001ff057887 */ /* 0x000fe40008000000 */
[----:B------:R-:W-:-:S04]  /*3e90*/  USEL UR4, UR4, URZ, UP0 ;  /* 0x000000ff04047287 */ /* 0x000fc80008000000 */
[----:B------:R-:W-:Y:S01]  /*3ea0*/  ULEA UR4, UR4, UR41, 0x3 ;  /* 0x0000002904047291 */ /* 0x000fe2000f8e18ff */
[----:B------:R-:W-:-:S04]  /*3eb0*/  LOP3.LUT R2, R2, UR5, RZ, 0x3c, !PT ;  /* 0x0000000502027c12 */ /* 0x000fc8000f8e3cff */
[----:B------:R-:W-:-:S04]  /*3ec0*/  SHF.L.U32 R2, R2, 0x1f, RZ ;  /* 0x0000001f02027819 */ /* 0x000fc800000006ff */
[----:B------:R-:W2:Y:S02]  /*3ed0*/  SYNCS.PHASECHK.TRANS64.TRYWAIT P0, [UR4], R2 ;  /* 0x00000002ff0075a7 */ /* 0x000ea40008001104 */
[----:B--2---:R-:W-:Y:S05]  /*3ee0*/  @!P0 BRA `(.L_x_70) ;  /* 0x0000005400088947 */ /* 0x004fea0003800000 */
.L_x_164:
[----:B------:R-:W-:Y:S01]  /*3ef0*/  NOP ;  /* 0x0000000000007918 */ /* 0x000fe20000000000 */
[----:B-1----:R-:W1:Y:S01]  /*3f00*/  LDS R0, [UR8+0x14] ;  /* 0x00001408ff007984 */ /* 0x002e620008000800 */
[----:B------:R-:W-:Y:S01]  /*3f10*/  ULOP3.LUT UR4, UR65, 0xffff, URZ, 0xc0, !UPT ;  /* 0x0000ffff41047892 */ /* 0x000fe2000f8ec0ff */
[----:B------:R-:W-:Y:S01]  /*3f20*/  UMOV UR5, 0xffff ;  /* 0x0000ffff00057882 */ /* 0x000fe20000000000 */
[----:B------:R-:W-:Y:S02]  /*3f30*/  UMOV UR6, 0x1 ;  /* 0x0000000100067882 */ /* 0x000fe40000000000 */
[----:B------:R-:W-:-:S04]  /*3f40*/  USHF.R.U32.HI UR4, URZ, 0x5, UR4 ;  /* 0x00000005ff047899 */ /* 0x000fc80008011604 */
[----:B------:R-:W-:Y:S02]  /*3f50*/  USHF.L.U32 UR5, UR5, UR4, URZ ;  /* 0x0000000405057299 */ /* 0x000fe400080006ff */
[----:B------:R-:W-:-:S04]  /*3f60*/  USHF.L.U32 UR4, UR6, UR4, URZ ;  /* 0x0000000406047299 */ /* 0x000fc800080006ff */
[----:B-1----:R-:W-:-:S04]  /*3f70*/  LOP3.LUT R0, R0, UR5, RZ, 0xc0, !PT ;  /* 0x0000000500007c12 */ /* 0x002fc8000f8ec0ff */
[----:B------:R-:W-:-:S13]  /*3f80*/  ISETP.NE.AND P0, PT, R0, UR5, PT ;  /* 0x0000000500007c0c */ /* 0x000fda000bf05270 */
[----:B------:R-:W-:Y:S05]  /*3f90*/  @P0 BRA `(.L_x_71) ;  /* 0x0000000000580947 */ /* 0x000fea0003800000 */
[----:B------:R-:W1:Y:S02]  /*3fa0*/  LDS R0, [UR8+0x18] ;  /* 0x00001808ff007984 */ /* 0x000e640008000800 */
[----:B-1----:R-:W-:-:S04]  /*3fb0*/  LOP3.LUT R0, R0, UR4, RZ, 0xc0, !PT ;  /* 0x0000000400007c12 */ /* 0x002fc8000f8ec0ff */
[----:B------:R-:W-:-:S13]  /*3fc0*/  ISETP.NE.AND P0, PT, R0, UR4, PT ;  /* 0x0000000400007c0c */ /* 0x000fda000bf05270 */
[----:B------:R-:W-:Y:S05]  /*3fd0*/  @P0 BRA `(.L_x_72) ;  /* 0x00000000003c0947 */ /* 0x000fea0003800000 */
[----:B------:R-:W1:Y:S01]  /*3fe0*/  S2R R2, SR_LANEID ;  /* 0x0000000000027919 */ /* 0x000e620000000000 */
[----:B------:R-:W-:-:S06]  /*3ff0*/  ULOP3.LUT UR5, URZ, UR5, URZ, 0x33, !UPT ;  /* 0x00000005ff057292 */ /* 0x000fcc000f8e33ff */
[----:B------:R-:W-:-:S04]  /*4000*/  IMAD.U32 R0, RZ, RZ, UR5 ;  /* 0x00000005ff007e24 */ /* 0x000fc8000f8e00ff */
[----:B------:R2:W4:Y:S02]  /*4010*/  REDUX UR7, R0 ;  /* 0x00000000000773c4 */ /* 0x0005240000000000 */
[----:B------:R1:W-:Y:S01]  /*4020*/  UTCATOMSWS.AND URZ, UR5 ;  /* 0x0000000500ff79e3 */ /* 0x0003e20008000000 */
[----:B--2---:R-:W-:Y:S01]  /*4030*/  LOP3.LUT R0, RZ, UR4, RZ, 0x33, !PT ;  /* 0x00000004ff007c12 */ /* 0x004fe2000f8e33ff */
[----:B------:R-:W-:Y:S02]  /*4040*/  VOTEU.ANY UR4, UPT, PT ;  /* 0x0000000000047886 */ /* 0x000fe400038e0100 */
[----:B------:R-:W-:Y:S02]  /*4050*/  UFLO.U32 UR4, UR4 ;  /* 0x00000004000472bd */ /* 0x000fe400080e0000 */
[----:B------:R-:W2:Y:S04]  /*4060*/  REDUX UR6, R0 ;  /* 0x00000000000673c4 */ /* 0x000ea80000000000 */
[----:B-1----:R-:W-:-:S02]  /*4070*/  ISETP.EQ.U32.AND P0, PT, R2, UR4, PT ;  /* 0x0000000402007c0c */ /* 0x002fc4000bf02070 */
[----:B----4-:R-:W-:-:S11]  /*4080*/  MOV R2, UR7 ;  /* 0x0000000700027c02 */ /* 0x010fd60008000f00 */
[----:B------:R1:W-:Y:S01]  /*4090*/  @P0 ATOMS.AND RZ, [UR8+0x14], R2 ;  /* 0x00001402ffff098c */ /* 0x0003e2000a800008 */
[----:B--2---:R-:W-:-:S05]  /*40a0*/  IMAD.U32 R0, RZ, RZ, UR6 ;  /* 0x00000006ff007e24 */ /* 0x004fca000f8e00ff */
[----:B------:R1:W-:Y:S01]  /*40b0*/  @P0 ATOMS.AND RZ, [UR8+0x18], R0 ;  /* 0x00001800ffff098c */ /* 0x0003e2000a800008 */
[----:B------:R-:W-:Y:S05]  /*40c0*/  BRA `(.L_x_73) ;  /* 0x0000000000147947 */ /* 0x000fea0003800000 */
.L_x_72:
[----:B------:R-:W-:Y:S02]  /*40d0*/  MOV R2, 0x40f0 ;  /* 0x000040f000027802 */ /* 0x000fe40000000f00 */
[----:B---3-5:R-:W-:Y:S05]  /*40e0*/  CALL.REL.NOINC `($__internal_0_$__cuda_sm10x_tcgen05_guardrail_trap_col_being_dealloced_not_returned_by_alloc) ;  /* 0x0000005400f07944 */ /* 0x028fea0003c00000 */
[----:B------:R-:W-:Y:S05]  /*40f0*/  BRA `(.L_x_73) ;  /* 0x0000000000087947 */ /* 0x000fea0003800000 */
.L_x_71:
[----:B------:R-:W-:Y:S02]  /*4100*/  MOV R2, 0x4120 ;  /* 0x0000412000027802 */ /* 0x000fe40000000f00 */
[----:B---3-5:R-:W-:Y:S05]  /*4110*/  CALL.REL.NOINC `($__internal_2_$__cuda_sm10x_tcgen05_guardrail_trap_unallocated_columns_being_dealloced) ;  /* 0x0000005400fc7944 */ /* 0x028fea0003c00000 */
.L_x_73:
[----:B------:R-:W-:Y:S01]  /*4120*/  NOP ;  /* 0x0000000000007918 */ /* 0x000fe20000000000 */
[----:B------:R-:W-:Y:S05]  /*4130*/  EXIT ;  /* 0x000000000000794d */ /* 0x000fea0003800000 */
.L_x_55:
[----:B------:R-:W-:-:S09]  /*4140*/  UISETP.NE.OR UP0, UPT, UR17, 0x3, !UP3 ;  /* 0x000000031100788c */ /* 0x000fd2000df05670 */
[----:B------:R-:W-:Y:S05]  /*4150*/  BRA.U UP0, `(.L_x_74) ;  /* 0x0000001100547547 */ /* 0x000fea000b800000 */
[----:B------:R-:W1:Y:S01]  /*4160*/  LDCU UR31, c[0x0][0x370] ;  /* 0x00006e00ff1f77ac */ /* 0x000e620008000800 */
[----:B------:R-:W2:Y:S01]  /*4170*/  LDC.64 R16, c[0x0][0x348] ;  /* 0x0000d200ff107b82 */ /* 0x000ea20000000a00 */
[----:B------:R-:W-:Y:S02]  /*4180*/  HFMA2 R13, -RZ, RZ, 0, 0 ;  /* 0x00000000ff0d7431 */ /* 0x000fe400000001ff */
[----:B------:R-:W-:Y:S01]  /*4190*/  IMAD.MOV.U32 R15, RZ, RZ, 0x1 ;  /* 0x00000001ff0f7424 */ /* 0x000fe200078e00ff */
[----:B------:R-:W1:Y:S01]  /*41a0*/  LDCU.128 UR48, c[0x0][0xb10] ;  /* 0x00016200ff3077ac */ /* 0x000e620008000c00 */
[----:B------:R-:W-:Y:S01]  /*41b0*/  IMAD.MOV.U32 R14, RZ, RZ, RZ ;  /* 0x000000ffff0e7224 */ /* 0x000fe200078e00ff */
[----:B------:R-:W-:Y:S01]  /*41c0*/  MOV R7, 0x2000 ;  /* 0x0000200000077802 */ /* 0x000fe20000000f00 */
[----:B------:R-:W3:Y:S01]  /*41d0*/  LDCU UR30, c[0x0][0x374] ;  /* 0x00006e80ff1e77ac */ /* 0x000ee20008000800 */
[----:B------:R-:W4:Y:S01]  /*41e0*/  LDC.64 R2, c[0x0][0x888] ;  /* 0x00022200ff027b82 */ /* 0x000f220000000a00 */
[----:B------:R-:W3:Y:S01]  /*41f0*/  LDCU UR15, c[0x0][0xb0c] ;  /* 0x00016180ff0f77ac */ /* 0x000ee20008000800 */
[----:B------:R-:W2:Y:S06]  /*4200*/  LDCU UR41, c[0x0][0xb20] ;  /* 0x00016400ff2977ac */ /* 0x000eac0008000800 */
[----:B------:R-:W4:Y:S01]  /*4210*/  LDC.64 R4, c[0x0][0x890] ;  /* 0x00022400ff047b82 */ /* 0x000f220000000a00 */
[----:B------:R-:W2:Y:S01]  /*4220*/  LDCU UR4, c[0x0][0xb30] ;  /* 0x00016600ff0477ac */ /* 0x000ea20008000800 */
[----:B------:R-:W-:Y:S01]  /*4230*/  UMOV UR21, 0x400 ;  /* 0x0000040000157882 */ /* 0x000fe20000000000 */
[----:B-1----:R-:W-:-:S02]  /*4240*/  UIMAD.WIDE.U32 UR6, UR31, UR48, URZ ;  /* 0x000000301f0672a5 */ /* 0x002fc4000f8e00ff */
[----:B---3--:R-:W-:Y:S02]  /*4250*/  UIMAD.WIDE.U32 UR8, UR30, UR51, URZ ;  /* 0x000000331e0872a5 */ /* 0x008fe4000f8e00ff */
[----:B------:R-:W-:Y:S02]  /*4260*/  ULEA UR21, UR47, UR21, 0x18 ;  /* 0x000000152f157291 */ /* 0x000fe4000f8ec0ff */
[----:B------:R-:W-:Y:S02]  /*4270*/  UPLOP3.LUT UP3, UPT, UPT, UPT, UPT, 0x40, 0x4 ;  /* 0x000000000004789c */ /* 0x000fe40003f6e870 */
[----:B------:R-:W-:Y:S01]  /*4280*/  UIADD3 UR37, UPT, UPT, UR21, 0x58, URZ ;  /* 0x0000005815257890 */ /* 0x000fe2000fffe0ff */
[----:B------:R-:W-:Y:S01]  /*4290*/  UMOV UR6, UR7 ;  /* 0x0000000700067c82 */ /* 0x000fe20008000000 */
[----:B------:R-:W-:Y:S01]  /*42a0*/  UMOV UR38, UR9 ;  /* 0x0000000900267c82 */ /* 0x000fe20008000000 */
[----:B------:R-:W-:Y:S02]  /*42b0*/  UISETP.GE.AND UP0, UPT, UR42, 0x1, UPT ;  /* 0x000000012a00788c */ /* 0x000fe4000bf06270 */
[----:B------:R-:W-:Y:S01]  /*42c0*/  UISETP.NE.AND UP4, UPT, UR42, 0x1, UPT ;  /* 0x000000012a00788c */ /* 0x000fe2000bf85270 */
[----:B------:R-:W1:Y:S01]  /*42d0*/  LDCU.64 UR22, c[0x0][0xb28] ;  /* 0x00016500ff1677ac */ /* 0x000e620008000a00 */
[----:B------:R-:W-:-:S02]  /*42e0*/  UISETP.NE.AND UP6, UPT, UR15, 0x1, UPT ;  /* 0x000000010f00788c */ /* 0x000fc4000bfc5270 */
[----:B------:R-:W-:Y:S02]  /*42f0*/  UISETP.NE.AND UP5, UPT, UR50, 0x1, UPT ;  /* 0x000000013200788c */ /* 0x000fe4000bfa5270 */
[----:B------:R-:W-:Y:S02]  /*4300*/  UIADD3 UR33, UPT, UPT, UR21, 0x40, URZ ;  /* 0x0000004015217890 */ /* 0x000fe4000fffe0ff */
[----:B------:R-:W-:Y:S02]  /*4310*/  UIADD3 UR25, UPT, UPT, UR21, 0x48, URZ ;  /* 0x0000004815197890 */ /* 0x000fe4000fffe0ff */
[----:B------:R-:W-:Y:S02]  /*4320*/  UIADD3 UR17, UPT, UPT, UR21, 0x50, URZ ;  /* 0x0000005015117890 */ /* 0x000fe4000fffe0ff */
[----:B------:R-:W-:Y:S02]  /*4330*/  UPRMT UR37, UR47, 0x654, UR37 ;  /* 0x000006542f257896 */ /* 0x000fe40008000025 */
[----:B------:R-:W-:-:S02]  /*4340*/  USHF.R.U32.HI UR39, URZ, UR49, UR6 ;  /* 0x00000031ff277299 */ /* 0x000fc40008011606 */
[----:B--2---:R-:W-:Y:S02]  /*4350*/  USHF.R.U32.HI UR38, URZ, UR41, UR38 ;  /* 0x00000029ff267299 */ /* 0x004fe40008011626 */
[----:B------:R-:W-:-:S11]  /*4360*/  UISETP.NE.AND UP2, UPT, UR4, 0x1, UPT ;  /* 0x000000010400788c */ /* 0x000fd6000bf45270 */
.L_x_85:
[C---:B------:R-:W-:Y:S02]  /*4370*/  LEA R12, R14.reuse, UR21, 0x3 ;  /* 0x000000150e0c7c11 */ /* 0x040fe4000f8e18ff */
[----:B------:R-:W-:Y:S02]  /*4380*/  SHF.L.U32 R0, R13, 0x1f, RZ ;  /* 0x0000001f0d007819 */ /* 0x000fe400000006ff */
[----:B------:R-:W-:Y:S02]  /*4390*/  LEA R8, R14, UR21, 0x4 ;  /* 0x000000150e087c11 */ /* 0x000fe4000f8e20ff */
[----:B--2---:R-:W2:Y:S02]  /*43a0*/  SYNCS.PHASECHK.TRANS64.TRYWAIT P0, [R12+URZ+0x90], R0 ;  /* 0x000090000c0075a7 */ /* 0x004ea400080011ff */
[----:B--2---:R-:W-:Y:S05]  /*43b0*/  @!P0 BRA `(.L_x_75) ;  /* 0x0000004c00ec8947 */ /* 0x004fea0003800000 */
.L_x_165:
[----:B------:R-:W3:Y:S01]  /*43c0*/  LDS.128 R8, [R8+0x120] ;  /* 0x0001200008087984 */ /* 0x000ee20000000c00 */
[----:B------:R-:W-:Y:S01]  /*43d0*/  UISETP.GE.AND UP0, UPT, UR42, 0x1, UPT ;  /* 0x000000012a00788c */ /* 0x000fe2000bf06270 */
[----:B------:R-:W-:Y:S01]  /*43e0*/  @!PT LDS RZ, [RZ] ;  /* 0x00000000fffff984 */ /* 0x000fe20000000800 */
[----:B------:R-:W-:Y:S01]  /*43f0*/  @!PT LDS RZ, [RZ] ;  /* 0x00000000fffff984 */ /* 0x000fe20000000800 */
[----:B------:R-:W-:Y:S01]  /*4400*/  @!PT LDS RZ, [RZ] ;  /* 0x00000000fffff984 */ /* 0x000fe20000000800 */
[----:B------:R-:W-:Y:S01]  /*4410*/  @!PT LDS RZ, [RZ] ;  /* 0x00000000fffff984 */ /* 0x000fe20000000800 */
[----:B------:R1:W-:Y:S06]  /*4420*/  MEMBAR.ALL.CTA ;  /* 0x0000000000007992 */ /* 0x0003ec0000008000 */
[----:B-1----:R-:W1:Y:S01]  /*4430*/  FENCE.VIEW.ASYNC.S ;  /* 0x00000000000073c6 */ /* 0x002e620000000000 */
[----:B---3--:R-:W-:Y:S11]  /*4440*/  LOP3.LUT P0, RZ, R10, 0x1, RZ, 0xc0, !PT ;  /* 0x000000010aff7812 */ /* 0x008ff6000780c0ff */
[----:B------:R-:W-:Y:S02]  /*4450*/  @!UPT UIADD3 URZ, UPT, UPT, URZ, URZ, URZ ;  /* 0x000000fffffff290 */ /* 0x000fe4000fffe0ff */
[----:B-1----:R-:W-:Y:S01]  /*4460*/  VOTEU.ANY UP1, P0 ;  /* 0x0000000000ff7886 */ /* 0x002fe20000020100 */
[----:B------:R-:W-:Y:S11]  /*4470*/  PLOP3.LUT P0, PT, PT, PT, UP1, 0x80, 0x8 ;  /* 0x000000000008781c */ /* 0x000ff60003f0f018 */
[----:B------:R-:W-:Y:S02]  /*4480*/  @!UPT UIADD3 URZ, UPT, UPT, URZ, URZ, URZ ;  /* 0x000000fffffff290 */ /* 0x000fe4000fffe0ff */
[----:B--2---:R-:W-:Y:S02]  /*4490*/  @P0 SHF.R.U32.HI R0, RZ, 0x10, R9 ;  /* 0x00000010ff000819 */ /* 0x004fe40000011609 */
[----:B------:R-:W-:Y:S02]  /*44a0*/  @P0 MOV R6, R8 ;  /* 0x0000000800060202 */ /* 0x000fe40000000f00 */
[----:B------:R-:W-:Y:S01]  /*44b0*/  @P0 R2UR UR4, R0 ;  /* 0x00000000000402ca */ /* 0x000fe200000e0000 */
[----:B------:R-:W-:Y:S01]  /*44c0*/  VIADD R0, R12, 0xa0 ;  /* 0x000000a00c007836 */ /* 0x000fe20000000000 */
[----:B------:R-:W-:Y:S02]  /*44d0*/  @P0 LOP3.LUT R8, R9, 0xffff, RZ, 0xc0, !PT ;  /* 0x0000ffff09080812 */ /* 0x000fe400078ec0ff */
[----:B------:R-:W-:Y:S02]  /*44e0*/  @P0 R2UR UR6, R6 ;  /* 0x00000000060602ca */ /* 0x000fe400000e0000 */
[----:B------:R-:W-:Y:S02]  /*44f0*/  PRMT R0, RZ, 0x654, R0 ;  /* 0x00000654ff007816 */ /* 0x000fe40000000000 */
[----:B------:R-:W-:Y:S02]  /*4500*/  @P0 R2UR UR5, R8 ;  /* 0x00000000080502ca */ /* 0x000fe400000e0000 */
[----:B------:R1:W-:Y:S03]  /*4510*/  SYNCS.ARRIVE.TRANS64.RED.A1T0 RZ, [R0+URZ], RZ ;  /* 0x000000ff00ff79a7 */ /* 0x0003e600081004ff */
[----:B------:R-:W-:Y:S04]  /*4520*/  @UP1 UMOV UR29, UR4 ;  /* 0x00000004001d1c82 */ /* 0x000fe80008000000 */
[----:B------:R-:W-:Y:S04]  /*4530*/  @UP1 UMOV UR14, UR6 ;  /* 0x00000006000e1c82 */ /* 0x000fe80008000000 */
[----:B------:R-:W-:Y:S01]  /*4540*/  @UP1 UMOV UR13, UR5 ;  /* 0x00000005000d1c82 */ /* 0x000fe20008000000 */
[----:B------:R-:W-:Y:S05]  /*4550*/  BRA.U !UP0, `(.L_x_76) ;  /* 0x0000000108a47547 */ /* 0x000fea000b800000 */
[----:B------:R-:W-:Y:S02]  /*4560*/  UIMAD.WIDE.U32 UR18, UR13, UR51, URZ ;  /* 0x000000330d1272a5 */ /* 0x000fe4000f8e00ff */
[----:B------:R-:W-:Y:S02]  /*4570*/  UIMAD.WIDE.U32 UR26, UR14, UR48, URZ ;  /* 0x000000300e1a72a5 */ /* 0x000fe4000f8e00ff */
[----:B------:R-:W-:Y:S02]  /*4580*/  USEL UR4, UR30, UR38, !UP5 ;  /* 0x000000261e047287 */ /* 0x000fe4000e800000 */
[----:B------:R-:W-:Y:S02]  /*4590*/  USEL UR7, UR31, UR39, !UP6 ;  /* 0x000000271f077287 */ /* 0x000fe4000f000000 */
[----:B------:R-:W-:Y:S02]  /*45a0*/  UIMAD.WIDE.U32 UR8, UR4, UR22, URZ ;  /* 0x00000016040872a5 */ /* 0x000fe4000f8e00ff */
[----:B------:R-:W-:Y:S01]  /*45b0*/  UIMAD.WIDE.U32 UR10, UR7, UR22, URZ ;  /* 0x00000016070a72a5 */ /* 0x000fe2000f8e00ff */
[----:B------:R-:W-:Y:S02]  /*45c0*/  UMOV UR5, UR19 ;  /* 0x0000001300057c82 */ /* 0x000fe40008000000 */
[----:B------:R-:W-:Y:S03]  /*45d0*/  USHF.R.U32.HI UR6, URZ, UR41, UR5 ;  /* 0x00000029ff067299 */ /* 0x000fe60008011605 */
[----:B------:R-:W-:Y:S01]  /*45e0*/  UMOV UR5, UR27 ;  /* 0x0000001b00057c82 */ /* 0x000fe20008000000 */
[----:B------:R-:W-:Y:S02]  /*45f0*/  USEL UR6, UR13, UR6, !UP5 ;  /* 0x000000060d067287 */ /* 0x000fe4000e800000 */
[----:B------:R-:W-:Y:S03]  /*4600*/  USHF.R.U32.HI UR12, URZ, UR49, UR5 ;  /* 0x00000031ff0c7299 */ /* 0x000fe60008011605 */
[----:B------:R-:W-:Y:S02]  /*4610*/  UMOV UR5, UR9 ;  /* 0x0000000900057c82 */ /* 0x000fe40008000000 */
[----:B------:R-:W-:Y:S03]  /*4620*/  @UP4 USHF.R.U32.HI UR4, URZ, UR23, UR5 ;  /* 0x00000017ff044299 */ /* 0x000fe60008011605 */
[----:B------:R-:W-:Y:S01]  /*4630*/  UMOV UR5, UR11 ;  /* 0x0000000b00057c82 */ /* 0x000fe20008000000 */
[----:B------:R-:W-:Y:S02]  /*4640*/  UIMAD UR4, UR42, UR4, URZ ;  /* 0x000000042a0472a4 */ /* 0x000fe4000f8e02ff */
[----:B------:R-:W-:Y:S02]  /*4650*/  @UP4 USHF.R.U32.HI UR7, URZ, UR23, UR5 ;  /* 0x00000017ff074299 */ /* 0x000fe40008011605 */
[----:B------:R-:W-:Y:S02]  /*4660*/  UIMAD.WIDE.U32 UR10, UR6, UR22, URZ ;  /* 0x00000016060a72a5 */ /* 0x000fe4000f8e00ff */
[----:B------:R-:W-:Y:S02]  /*4670*/  USEL UR5, UR14, UR12, !UP6 ;  /* 0x0000000c0e057287 */ /* 0x000fe4000f000000 */
[----:B------:R-:W-:Y:S02]  /*4680*/  UIMAD UR8, UR42, UR7, URZ ;  /* 0x000000072a0872a4 */ /* 0x000fe4000f8e02ff */
[----:B------:R-:W-:Y:S03]  /*4690*/  UISETP.GE.AND UP0, UPT, UR6, UR4, UPT ;  /* 0x000000040600728c */ /* 0x000fe6000bf06270 */
[----:B------:R-:W-:Y:S01]  /*46a0*/  UMOV UR4, UR11 ;  /* 0x0000000b00047c82 */ /* 0x000fe20008000000 */
[----:B------:R-:W-:Y:S02]  /*46b0*/  UISETP.GE.OR UP0, UPT, UR5, UR8, UP0 ;  /* 0x000000080500728c */ /* 0x000fe40008706670 */
[----:B------:R-:W-:Y:S02]  /*46c0*/  USHF.R.U32.HI UR4, URZ, UR23, UR4 ;  /* 0x00000017ff047299 */ /* 0x000fe40008011604 */
[----:B------:R-:W-:Y:S02]  /*46d0*/  UIMAD.WIDE.U32 UR8, UR5, UR22, URZ ;  /* 0x00000016050872a5 */ /* 0x000fe4000f8e00ff */
[----:B------:R-:W-:Y:S04]  /*46e0*/  USEL UR10, UR6, UR4, !UP4 ;  /* 0x00000004060a7287 */ /* 0x000fe8000e000000 */
[----:B------:R-:W-:Y:S01]  /*46f0*/  UIADD3 UR11, UPT, UPT, -UR10, URZ, URZ ;  /* 0x000000ff0a0b7290 */ /* 0x000fe2000fffe1ff */
[----:B------:R-:W-:Y:S02]  /*4700*/  @!UP0 UMOV UR4, UR9 ;  /* 0x0000000900048c82 */ /* 0x000fe40008000000 */
[----:B------:R-:W-:Y:S02]  /*4710*/  @!UP0 USHF.R.U32.HI UR4, URZ, UR23, UR4 ;  /* 0x00000017ff048299 */ /* 0x000fe40008011604 */
[----:B------:R-:W-:Y:S02]  /*4720*/  UIMAD UR8, UR42, UR11, UR6 ;  /* 0x0000000b2a0872a4 */ /* 0x000fe4000f8e0206 */
[----:B------:R-:W-:Y:S04]  /*4730*/  @!UP0 USEL UR4, UR5, UR4, !UP4 ;  /* 0x0000000405048287 */ /* 0x000fe8000e000000 */
[----:B------:R-:W-:Y:S02]  /*4740*/  @!UP0 UIMAD UR8, UR7, UR8, UR4 ;  /* 0x00000008070882a4 */ /* 0x000fe4000f8e0204 */
[----:B------:R-:W-:Y:S02]  /*4750*/  @!UP0 UIADD3 UR9, UPT, UPT, UR10, -UR4, URZ ;  /* 0x800000040a098290 */ /* 0x000fe4000fffe0ff */
[----:B------:R-:W-:Y:S02]  /*4760*/  UIADD3 UR4, UPT, UPT, -UR5, URZ, URZ ;  /* 0x000000ff05047290 */ /* 0x000fe4000fffe1ff */
[----:B------:R-:W-:Y:S02]  /*4770*/  UIADD3 UR7, UPT, UPT, -UR6, URZ, URZ ;  /* 0x000000ff06077290 */ /* 0x000fe4000fffe1ff */
[----:B------:R-:W-:Y:S02]  /*4780*/  @!UP0 UIMAD UR6, UR9, UR42, UR5 ;  /* 0x0000002a090682a4 */ /* 0x000fe4000f8e0205 */
[----:B------:R-:W-:Y:S02]  /*4790*/  UIMAD UR14, UR15, UR4, UR14 ;  /* 0x000000040f0e72a4 */ /* 0x000fe4000f8e020e */
[----:B------:R-:W-:Y:S01]  /*47a0*/  UIMAD UR13, UR50, UR7, UR13 ;  /* 0x00000007320d72a4 */ /* 0x000fe2000f8e020d */
[----:B------:R-:W-:Y:S02]  /*47b0*/  @!UP0 UMOV UR5, UR8 ;  /* 0x0000000800058c82 */ /* 0x000fe40008000000 */
[----:B------:R-:W-:Y:S02]  /*47c0*/  UIMAD UR14, UR5, UR15, UR14 ;  /* 0x0000000f050e72a4 */ /* 0x000fe4000f8e020e */
[----:B------:R-:W-:Y:S11]  /*47d0*/  UIMAD UR13, UR6, UR50, UR13 ;  /* 0x00000032060d72a4 */ /* 0x000ff6000f8e020d */
[----:B------:R-:W-:Y:S01]  /*47e0*/  @!UPT UIADD3 URZ, UPT, UPT, URZ, URZ, URZ ;  /* 0x000000fffffff290 */ /* 0x000fe2000fffe0ff */
.L_x_76:
[----:B------:R-:W2:Y:S01]  /*47f0*/  @!UP2 LDCU.128 UR8, c[0x0][0xb10] ;  /* 0x00016200ff08a7ac */ /* 0x000ea20008000c00 */
[C---:B----4-:R-:W-:Y:S02]  /*4800*/  ISETP.NE.U32.AND P1, PT, R4.reuse, RZ, PT ;  /* 0x000000ff0400720c */ /* 0x050fe40003f25070 */
[----:B------:R-:W-:Y:S02]  /*4810*/  ISETP.NE.U32.AND P0, PT, R4, RZ, PT ;  /* 0x000000ff0400720c */ /* 0x000fe40003f05070 */
[C---:B------:R-:W-:Y:S02]  /*4820*/  ISETP.NE.AND.EX P1, PT, R5.reuse, RZ, PT, P1 ;  /* 0x000000ff0500720c */ /* 0x040fe40003f25310 */
[----:B------:R-:W-:Y:S01]  /*4830*/  ISETP.NE.AND.EX P0, PT, R5, RZ, PT, P0 ;  /* 0x000000ff0500720c */ /* 0x000fe20003f05300 */
[----:B------:R-:W3:Y:S01]  /*4840*/  @!UP2 LDCU UR5, c[0x0][0xb0c] ;  /* 0x00016180ff05a7ac */ /* 0x000ee20008000800 */
[----:B------:R-:W-:Y:S01]  /*4850*/  SHF.L.U32 R9, R15, 0x1f, RZ ;  /* 0x0000001f0f097819 */ /* 0x000fe200000006ff */
[----:B------:R-:W-:Y:S02]  /*4860*/  USHF.L.U32 UR35, UR16, 0x6, URZ ;  /* 0x0000000610237899 */ /* 0x000fe400080006ff */
[----:B------:R-:W-:Y:S02]  /*4870*/  USHF.L.U32 UR34, UR20, 0x7, URZ ;  /* 0x0000000714227899 */ /* 0x000fe400080006ff */
[----:B--2---:R-:W-:Y:S07]  /*4880*/  UIMAD.WIDE.U32 UR6, UR14, UR8, URZ ;  /* 0x000000080e0672a5 */ /* 0x004fee000f8e00ff */
[----:B------:R-:W-:Y:S01]  /*4890*/  @!UP2 UMOV UR4, UR7 ;  /* 0x000000070004ac82 */ /* 0x000fe20008000000 */
[----:B---3--:R-:W-:Y:S02]  /*48a0*/  @!UP2 UISETP.NE.AND UP0, UPT, UR5, 0x1, UPT ;  /* 0x000000010500a88c */ /* 0x008fe4000bf05270 */
[----:B------:R-:W-:Y:S02]  /*48b0*/  @!UP2 USHF.R.U32.HI UR4, URZ, UR9, UR4 ;  /* 0x00000009ff04a299 */ /* 0x000fe40008011604 */
[----:B------:R-:W-:Y:S02]  /*48c0*/  UIMAD.WIDE.U32 UR6, UR13, UR11, URZ ;  /* 0x0000000b0d0672a5 */ /* 0x000fe4000f8e00ff */
[----:B------:R-:W-:Y:S02]  /*48d0*/  @!UP2 USEL UR8, UR14, UR4, !UP0 ;  /* 0x000000040e08a287 */ /* 0x000fe4000c000000 */
[----:B------:R-:W-:Y:S03]  /*48e0*/  @!UP2 UISETP.NE.AND UP0, UPT, UR10, 0x1, UPT ;  /* 0x000000010a00a88c */ /* 0x000fe6000bf05270 */
[----:B------:R-:W-:Y:S02]  /*48f0*/  @!UP2 UMOV UR6, UR7 ;  /* 0x000000070006ac82 */ /* 0x000fe40008000000 */
[----:B------:R-:W2:Y:S02]  /*4900*/  @!UP2 LDCU UR4, c[0x0][0xb20] ;  /* 0x00016400ff04a7ac */ /* 0x000ea40008000800 */
[----:B--2---:R-:W-:Y:S04]  /*4910*/  @!UP2 USHF.R.U32.HI UR6, URZ, UR4, UR6 ;  /* 0x00000004ff06a299 */ /* 0x004fe80008011606 */
[----:B------:R-:W-:Y:S04]  /*4920*/  @!UP2 USEL UR6, UR13, UR6, !UP0 ;  /* 0x000000060d06a287 */ /* 0x000fe8000c000000 */
[----:B------:R-:W-:Y:S02]  /*4930*/  @!UP2 UIADD3 UR4, UPT, UPT, -UR8, UR6, URZ ;  /* 0x000000060804a290 */ /* 0x000fe4000fffe1ff */
[----:B------:R-:W-:Y:S02]  /*4940*/  @!UP2 UIADD3 UR6, UPT, UPT, UR8, -UR6, URZ ;  /* 0x800000060806a290 */ /* 0x000fe4000fffe0ff */
[----:B------:R-:W-:Y:S02]  /*4950*/  @!UP2 UIMAD UR14, UR4, UR5, UR14 ;  /* 0x00000005040ea2a4 */ /* 0x000fe4000f8e020e */
[----:B------:R-:W-:Y:S01]  /*4960*/  @!UP2 UIMAD UR13, UR6, UR10, UR13 ;  /* 0x0000000a060da2a4 */ /* 0x000fe2000f8e020d */
[----:B------:R-:W-:Y:S11]  /*4970*/  BRA.U UP3, `(.L_x_77) ;  /* 0x0000000103107547 */ /* 0x000ff6000b800000 */
[----:B------:R-:W-:Y:S04]  /*4980*/  MOV R6, UR40 ;  /* 0x0000002800067c02 */ /* 0x000fe80008000f00 */
[----:B------:R-:W-:Y:S04]  /*4990*/  SHF.L.U32 R6, R6, 0x1f, RZ ;  /* 0x0000001f06067819 */ /* 0x000fe800000006ff */
[----:B------:R-:W2:Y:S02]  /*49a0*/  SYNCS.PHASECHK.TRANS64.TRYWAIT P2, [UR21+0x88], R6 ;  /* 0x00008806ff0075a7 */ /* 0x000ea40008041115 */
[----:B--2---:R-:W-:Y:S05]  /*49b0*/  @!P2 BRA `(.L_x_78) ;  /* 0x000000480080a947 */ /* 0x004fea0003800000 */
.L_x_77:
[----:B------:R-:W-:Y:S05]  /*49c0*/  @!P1 BRA `(.L_x_79) ;  /* 0x0000000000309947 */ /* 0x000fea0003800000 */
[----:B------:R-:W-:Y:S01]  /*49d0*/  ISETP.NE.U32.AND P1, PT, R2, RZ, PT ;  /* 0x000000ff0200720c */ /* 0x000fe20003f25070 */
[----:B------:R-:W2:Y:S01]  /*49e0*/  LDCU.64 UR4, c[0x0][0x358] ;  /* 0x00006b00ff0477ac */ /* 0x000ea20008000a00 */
[----:B------:R-:W-:Y:S02]  /*49f0*/  IMAD.MOV.U32 R53, RZ, RZ, 0x1 ;  /* 0x00000001ff357424 */ /* 0x000fe400078e00ff */
[----:B------:R-:W-:Y:S11]  /*4a00*/  ISETP.NE.AND.EX P1, PT, R3, RZ, PT, P1 ;  /* 0x000000ff0300720c */ /* 0x000ff60003f25310 */
[----:B------:R-:W-:Y:S02]  /*4a10*/  @!UPT UIADD3 URZ, UPT, UPT, URZ, URZ, URZ ;  /* 0x000000fffffff290 */ /* 0x000fe4000fffe0ff */
[----:B------:R-:W3:Y:S01]  /*4a20*/  @P1 LDC.64 R10, c[0x0][0x888] ;  /* 0x00022200ff0a1b82 */ /* 0x000ee20000000a00 */
[----:B-1----:R-:W-:Y:S04]  /*4a30*/  @P1 IMAD R0, R4, UR36, RZ ;  /* 0x0000002404001c24 */ /* 0x002fe8000f8e02ff */
[----:B---3--:R-:W-:Y:S04]  /*4a40*/  @P1 IMAD.WIDE R10, R0, 0x4, R10 ;  /* 0x00000004000a1825 */ /* 0x008fe800078e020a */
[----:B------:R-:W-:Y:S01]  /*4a50*/  HFMA2 R0, -RZ, RZ, 0, 5.9604644775390625e-08 ;  /* 0x00000001ff007431 */ /* 0x000fe200000001ff */
[----:B--2--5:R2:W5:Y:S04]  /*4a60*/  @P1 LDG.E R27, desc[UR4][R10.64] ;  /* 0x000000040a1b1981 */ /* 0x024568000c1e1900 */
[----:B------:R-:W-:Y:S01]  /*4a70*/  @!P1 PRMT R53, R0, 0x7610, R53 ;  /* 0x0000761000359816 */ /* 0x000fe20000000035 */
[----:B--2---:R-:W3:Y:S06]  /*4a80*/  @!P1 LDC R27, c[0x0][0x880] ;  /* 0x00022000ff1b9b82 */ /* 0x004eec0000000800 */
.L_x_79:
[----:B---3-5:R-:W-:Y:S01]  /*4a90*/  @!P0 FSETP.EQ.AND P1, PT, R27, RZ, PT ;  /* 0x000000ff1b00820b */ /* 0x028fe20003f22000 */
[----:B------:R-:W-:Y:S01]  /*4aa0*/  @!UPT UIADD3 URZ, UPT, UPT, URZ, URZ, URZ ;  /* 0x000000fffffff290 */ /* 0x000fe2000fffe0ff */
[----:B------:R-:W-:Y:S11]  /*4ab0*/  @!P0 BRA `(.L_x_80) ;  /* 0x0000000000188947 */ /* 0x000ff60003800000 */
[----:B------:R-:W-:Y:S02]  /*4ac0*/  LOP3.LUT P0, RZ, R53, 0xff, RZ, 0xc0, !PT ;  /* 0x000000ff35ff7812 */ /* 0x000fe4000780c0ff */
[----:B------:R-:W-:Y:S04]  /*4ad0*/  ISETP.NE.U32.AND P1, PT, R2, RZ, PT ;  /* 0x000000ff0200720c */ /* 0x000fe80003f25070 */
[----:B------:R-:W-:Y:S04]  /*4ae0*/  ISETP.NE.AND.EX P1, PT, R3, RZ, PT, P1 ;  /* 0x000000ff0300720c */ /* 0x000fe80003f25310 */
[----:B------:R-:W-:Y:S03]  /*4af0*/  PLOP3.LUT P1, PT, P1, PT, PT, 0x8, 0x80 ;  /* 0x000000000080781c */ /* 0x000fe60000f2e170 */
[----:B------:R-:W-:Y:S11]  /*4b00*/  @P0 FSETP.EQ.AND P1, PT, R27, RZ, PT ;  /* 0x000000ff1b00020b */ /* 0x000ff60003f22000 */
[----:B------:R-:W-:Y:S02]  /*4b10*/  @!UPT UIADD3 URZ, UPT, UPT, URZ, URZ, URZ ;  /* 0x000000fffffff290 */ /* 0x000fe4000fffe0ff */
.L_x_80:
[----:B------:R-:W2:Y:S01]  /*4b20*/  SYNCS.PHASECHK.TRANS64.TRYWAIT P2, [UR21+0x60], R9 ;  /* 0x00006009ff0075a7 */ /* 0x000ea20008041115 */
[----:B------:R-:W-:Y:S04]  /*4b30*/  ELECT P0, URZ, PT ;  /* 0x0000000000ff782f */ /* 0x000fe80003800000 */
[----:B------:R-:W-:Y:S11]  /*4b40*/  PLOP3.LUT P1, PT, P1, P0, PT, 0xf2, 0x2f ;  /* 0x00000000002f781c */ /* 0x000ff60000f21e72 */
[----:B------:R-:W-:Y:S02]  /*4b50*/  @!UPT UIADD3 URZ, UPT, UPT, URZ, URZ, URZ ;  /* 0x000000fffffff290 */ /* 0x000fe4000fffe0ff */
[----:B------:R-:W-:Y:S05]  /*4b60*/  @!P1 IADD3 R8, P0, PT, R16, 0x580, RZ ;  /* 0x0000058010089810 */ /* 0x000fea0007f1e0ff */
[----:B-1----:R-:W-:Y:S01]  /*4b70*/  @!P1 IMAD.X R6, RZ, RZ, R17, P0 ;  /* 0x000000ffff069224 */ /* 0x002fe200000e0611 */
[----:B--2---:R-:W-:Y:S07]  /*4b80*/  @!P2 BRA `(.L_x_81) ;  /* 0x000000480024a947 */ /* 0x004fee0003800000 */
.L_x_168:
[----:B------:R-:W-:Y:S01]  /*4b90*/  @!P1 R2UR UR5, R8 ;  /* 0x00000000080592ca */ /* 0x000fe200000e0000 */
[----:B------:R-:W-:Y:S01]  /*4ba0*/  VOTEU.ALL UP0, P1 ;  /* 0x0000000000ff7886 */ /* 0x000fe20000800000 */
[----:B------:R-:W-:Y:S01]  /*4bb0*/  @!P1 R2UR UR4, R6 ;  /* 0x00000000060492ca */ /* 0x000fe200000e0000 */
[----:B-1----:R-:W-:Y:S01]  /*4bc0*/  @!P1 IMAD.MOV.U32 R0, RZ, RZ, 0x2000 ;  /* 0x00002000ff009424 */ /* 0x002fe200078e00ff */
[----:B------:R-:W-:Y:S01]  /*4bd0*/  UMOV UR8, 0x0 ;  /* 0x0000000000087882 */ /* 0x000fe20000000000 */
[----:B------:R-:W-:Y:S01]  /*4be0*/  UMOV UR9, 0x10000000 ;  /* 0x1000000000097882 */ /* 0x000fe20000000000 */
[----:B------:R-:W-:Y:S01]  /*4bf0*/  @!UP0 UIADD3 UR32, UPT, UPT, UR21, 0x400, URZ ;  /* 0x0000040015208890 */ /* 0x000fe2000fffe0ff */
[----:B------:R-:W-:Y:S01]  /*4c00*/  @!P1 IADD3 R8, P0, PT, R16, 0x580, RZ ;  /* 0x0000058010089810 */ /* 0x000fe20007f1e0ff */
[----:B------:R-:W-:Y:S01]  /*4c10*/  VOTEU.ALL UP0, P1 ;  /* 0x0000000000ff7886 */ /* 0x000fe20000800000 */
[----:B------:R-:W-:Y:S03]  /*4c20*/  UPRMT UR6, UR47, 0x654, UR33 ;  /* 0x000006542f067896 */ /* 0x000fe60008000021 */
[----:B------:R-:W-:Y:S02]  /*4c30*/  @!P1 IMAD.X R6, RZ, RZ, R17, P0 ;  /* 0x000000ffff069224 */ /* 0x000fe400000e0611 */
[----:B------:R-:W-:Y:S02]  /*4c40*/  IMAD.U32 R10, RZ, RZ, UR5 ;  /* 0x00000005ff0a7e24 */ /* 0x000fe4000f8e00ff */
[----:B------:R-:W-:Y:S03]  /*4c50*/  IMAD.U32 R11, RZ, RZ, UR4 ;  /* 0x00000004ff0b7e24 */ /* 0x000fe6000f8e00ff */
[----:B------:R-:W-:Y:S02]  /*4c60*/  @!P1 R2UR UR4, R10 ;  /* 0x000000000a0492ca */ /* 0x000fe400000e0000 */
[----:B------:R-:W-:Y:S11]  /*4c70*/  @!P1 R2UR UR5, R11 ;  /* 0x000000000b0592ca */ /* 0x000ff600000e0000 */
[----:B------:R-:W-:Y:S02]  /*4c80*/  @!UPT UIADD3 URZ, UPT, UPT, URZ, URZ, URZ ;  /* 0x000000fffffff290 */ /* 0x000fe4000fffe0ff */
[----:B------:R1:W-:Y:S01]  /*4c90*/  @!UP0 UTMALDG.3D [UR32], [UR4], desc[UR8] ;  /* 0x00000820040085b4 */ /* 0x0003e20008011000 */
[----:B------:R1:W-:Y:S01]  /*4ca0*/  @!P1 SYNCS.ARRIVE.TRANS64.RED.A0TR RZ, [UR21+0x40], R0 ;  /* 0x00004000ffff99a7 */ /* 0x0003e20008300415 */
[----:B------:R-:W-:Y:S01]  /*4cb0*/  SYNCS.ARRIVE.TRANS64.RED.A1T0 RZ, [UR6], RZ ;  /* 0x000000ffffff79a7 */ /* 0x000fe20008100406 */
[----:B------:R-:W2:Y:S02]  /*4cc0*/  SYNCS.PHASECHK.TRANS64.TRYWAIT P2, [UR21+0x68], R9 ;  /* 0x00006809ff0075a7 */ /* 0x000ea40008041115 */
[----:B-12---:R-:W-:Y:S05]  /*4cd0*/  @!P2 BRA `(.L_x_82) ;  /* 0x0000004400e8a947 */ /* 0x006fea0003800000 */
.L_x_170:
        /* <DEDUP_REMOVED lines=8> */
[----:B------:R-:W-:Y:S01]  /*4d60*/  @!UP0 UIADD3 UR24, UPT, UPT, UR21, 0x2400, URZ ;  /* 0x0000240015188890 */ /* 0x000fe2000fffe0ff */
[----:B------:R-:W-:Y:S01]  /*4d70*/  VOTEU.ALL UP0, P1 ;  /* 0x0000000000ff7886 */ /* 0x000fe20000800000 */
[----:B------:R-:W-:Y:S01]  /*4d80*/  UMOV UR27, UR35 ;  /* 0x00000023001b7c82 */ /* 0x000fe20008000000 */
[----:B------:R-:W-:Y:S02]  /*4d90*/  UMOV UR28, UR36 ;  /* 0x00000024001c7c82 */ /* 0x000fe40008000000 */
[----:B------:R-:W-:Y:S01]  /*4da0*/  IMAD.U32 R10, RZ, RZ, UR5 ;  /* 0x00000005ff0a7e24 */ /* 0x000fe2000f8e00ff */
[----:B------:R-:W-:Y:S01]  /*4db0*/  UPRMT UR6, UR47, 0x654, UR25 ;  /* 0x000006542f067896 */ /* 0x000fe20008000019 */
[----:B------:R-:W-:Y:S02]  /*4dc0*/  IMAD.U32 R11, RZ, RZ, UR4 ;  /* 0x00000004ff0b7e24 */ /* 0x000fe4000f8e00ff */
[----:B------:R-:W-:Y:S01]  /*4dd0*/  @!P1 IMAD.X R6, RZ, RZ, R17, P0 ;  /* 0x000000ffff069224 */ /* 0x000fe200000e0611 */
        /* <DEDUP_REMOVED lines=8> */
.L_x_172:
[----:B------:R-:W-:Y:S01]  /*4e60*/  @!P1 R2UR UR5, R8 ;  /* 0x00000000080592ca */ /* 0x000fe200000e0000 */
[----:B------:R-:W-:Y:S01]  /*4e70*/  VOTEU.ALL UP0, P1 ;  /* 0x0000000000ff7886 */ /* 0x000fe20000800000 */
[----:B------:R-:W-:Y:S01]  /*4e80*/  @!P1 R2UR UR4, R6 ;  /* 0x00000000060492ca */ /* 0x000fe200000e0000 */
[----:B-1----:R-:W-:Y:S01]  /*4e90*/  @!P1 IMAD.MOV.U32 R0, RZ, RZ, 0x2000 ;  /* 0x00002000ff009424 */ /* 0x002fe200078e00ff */
[----:B------:R-:W-:Y:S01]  /*4ea0*/  UMOV UR8, 0x0 ;  /* 0x0000000000087882 */ /* 0x000fe20000000000 */
[----:B------:R-:W-:Y:S01]  /*4eb0*/  UMOV UR9, 0x10000000 ;  /* 0x1000000000097882 */ /* 0x000fe20000000000 */
[----:B------:R-:W-:Y:S01]  /*4ec0*/  @!UP0 UIADD3 UR18, UPT, UPT, UR34, 0x40, URZ ;  /* 0x0000004022128890 */ /* 0x000fe2000fffe0ff */
[----:B------:R-:W-:Y:S01]  /*4ed0*/  VIADD R14, R14, 0x1 ;  /* 0x000000010e0e7836 */ /* 0x000fe20000000000 */
[----:B------:R-:W-:Y:S01]  /*4ee0*/  @!UP0 UIADD3 UR16, UPT, UPT, UR21, 0x4400, URZ ;  /* 0x0000440015108890 */ /* 0x000fe2000fffe0ff */
[----:B------:R-:W-:Y:S01]  /*4ef0*/  VOTEU.ALL UP0, P1 ;  /* 0x0000000000ff7886 */ /* 0x000fe20000800000 */
[----:B------:R-:W-:Y:S01]  /*4f00*/  UMOV UR19, UR35 ;  /* 0x0000002300137c82 */ /* 0x000fe20008000000 */
[----:B------:R-:W-:Y:S02]  /*4f10*/  UMOV UR20, UR36 ;  /* 0x0000002400147c82 */ /* 0x000fe40008000000 */
[----:B------:R-:W-:Y:S01]  /*4f20*/  IMAD.U32 R10, RZ, RZ, UR5 ;  /* 0x00000005ff0a7e24 */ /* 0x000fe2000f8e00ff */
[----:B------:R-:W-:Y:S01]  /*4f30*/  UPRMT UR6, UR47, 0x654, UR17 ;  /* 0x000006542f067896 */ /* 0x000fe20008000011 */
        /* <DEDUP_REMOVED lines=9> */
.L_x_174:
[----:B------:R-:W-:Y:S01]  /*4fd0*/  @!P1 IADD3 R6, P0, PT, R16, 0x580, RZ ;  /* 0x0000058010069810 */ /* 0x000fe20007f1e0ff */
[----:B------:R-:W-:Y:S01]  /*4fe0*/  VOTEU.ALL UP0, P1 ;  /* 0x0000000000ff7886 */ /* 0x000fe20000800000 */
[----:B------:R-:W-:Y:S01]  /*4ff0*/  UMOV UR6, 0x0 ;  /* 0x0000000000067882 */ /* 0x000fe20000000000 */
[----:B------:R-:W-:Y:S01]  /*5000*/  UMOV UR7, 0x10000000 ;  /* 0x1000000000077882 */ /* 0x000fe20000000000 */
[----:B------:R-:W-:Y:S01]  /*5010*/  @!P1 R2UR UR5, R6 ;  /* 0x00000000060592ca */ /* 0x000fe200000e0000 */
[----:B-1----:R-:W-:Y:S01]  /*5020*/  @!P1 IMAD.X R0, RZ, RZ, R17, P0 ;  /* 0x000000ffff009224 */ /* 0x002fe200000e0611 */
[----:B------:R-:W-:Y:S01]  /*5030*/  @!UP0 UIADD3 UR10, UPT, UPT, UR34, 0x60, URZ ;  /* 0x00000060220a8890 */ /* 0x000fe2000fffe0ff */
[----:B------:R-:W-:Y:S01]  /*5040*/  R2UR UR16, R55 ;  /* 0x00000000371072ca */ /* 0x000fe200000e0000 */
[----:B------:R-:W-:Y:S01]  /*5050*/  @!UP0 UIADD3 UR8, UPT, UPT, UR21, 0x6400, URZ ;  /* 0x0000640015088890 */ /* 0x000fe2000fffe0ff */
[----:B------:R-:W-:Y:S01]  /*5060*/  ISETP.NE.AND P0, PT, R14, 0x2, PT ;  /* 0x000000020e00780c */ /* 0x000fe20003f05270 */
[----:B------:R-:W-:Y:S01]  /*5070*/  @!UP0 UIADD3 UR9, UPT, UPT, UR21, 0x58, URZ ;  /* 0x0000005815098890 */ /* 0x000fe2000fffe0ff */
[----:B------:R-:W-:Y:S01]  /*5080*/  @!P1 R2UR UR4, R0 ;  /* 0x00000000000492ca */ /* 0x000fe200000e0000 */
[----:B------:R-:W-:Y:S01]  /*5090*/  VOTEU.ALL UP0, P1 ;  /* 0x0000000000ff7886 */ /* 0x000fe20000800000 */
[----:B------:R-:W-:Y:S01]  /*50a0*/  UMOV UR11, UR35 ;  /* 0x00000023000b7c82 */ /* 0x000fe20008000000 */
[----:B------:R-:W-:Y:S01]  /*50b0*/  UMOV UR12, UR36 ;  /* 0x00000024000c7c82 */ /* 0x000fe20008000000 */
[----:B------:R-:W-:Y:S01]  /*50c0*/  SEL R0, RZ, 0x1, P0 ;  /* 0x00000001ff007807 */ /* 0x000fe20000000000 */
[----:B------:R-:W-:Y:S01]  /*50d0*/  UIADD3 UR20, UPT, UPT, UR13, UR63, URZ ;  /* 0x0000003f0d147290 */ /* 0x000fe2000fffe0ff */
[----:B------:R-:W-:Y:S01]  /*50e0*/  IMAD.U32 R8, RZ, RZ, UR5 ;  /* 0x00000005ff087e24 */ /* 0x000fe2000f8e00ff */
[----:B------:R-:W-:Y:S01]  /*50f0*/  LOP3.LUT R15, R15, 0x1, RZ, 0x3c, !PT ;  /* 0x000000010f0f7812 */ /* 0x000fe200078e3cff */
[----:B------:R-:W-:Y:S01]  /*5100*/  UPLOP3.LUT UP3, UPT, UPT, UPT, UPT, 0x80, 0x8 ;  /* 0x000000000008789c */ /* 0x000fe20003f6f070 */
[----:B------:R-:W-:Y:S01]  /*5110*/  LOP3.LUT R13, R13, R0, RZ, 0x3c, !PT ;  /* 0x000000000d0d7212 */ /* 0x000fe200078e3cff */
[----:B------:R-:W-:Y:S01]  /*5120*/  UIADD3 UR16, UPT, UPT, UR14, UR16, URZ ;  /* 0x000000100e107290 */ /* 0x000fe2000fffe0ff */
[----:B------:R-:W-:Y:S01]  /*5130*/  SEL R14, R14, RZ, P0 ;  /* 0x000000ff0e0e7207 */ /* 0x000fe20000000000 */
[----:B------:R-:W-:Y:S01]  /*5140*/  UMOV UR36, UR29 ;  /* 0x0000001d00247c82 */ /* 0x000fe20008000000 */
[----:B------:R-:W-:Y:S01]  /*5150*/  IMAD.U32 R9, RZ, RZ, UR4 ;  /* 0x00000004ff097e24 */ /* 0x000fe2000f8e00ff */
[----:B------:R-:W-:Y:S04]  /*5160*/  @!P1 R2UR UR4, R8 ;  /* 0x00000000080492ca */ /* 0x000fe800000e0000 */
[----:B------:R-:W-:Y:S11]  /*5170*/  @!P1 R2UR UR5, R9 ;  /* 0x00000000090592ca */ /* 0x000ff600000e0000 */
[----:B------:R-:W-:Y:S02]  /*5180*/  @!UPT UIADD3 URZ, UPT, UPT, URZ, URZ, URZ ;  /* 0x000000fffffff290 */ /* 0x000fe4000fffe0ff */
[----:B------:R2:W-:Y:S01]  /*5190*/  @!UP0 UTMALDG.3D [UR8], [UR4], desc[UR6] ;  /* 0x00000608040085b4 */ /* 0x0005e20008011000 */
[----:B------:R2:W-:Y:S01]  /*51a0*/  @!P1 SYNCS.ARRIVE.TRANS64.RED.A0TR RZ, [UR21+0x58], R7 ;  /* 0x00005807ffff99a7 */ /* 0x0005e20008300415 */
[----:B------:R-:W-:Y:S01]  /*51b0*/  SYNCS.ARRIVE.TRANS64.RED.A1T0 RZ, [UR37], RZ ;  /* 0x000000ffffff79a7 */ /* 0x000fe20008100425 */
[----:B------:R-:W-:Y:S05]  /*51c0*/  BRA.U UP1, `(.L_x_85) ;  /* 0xfffffff101687547 */ /* 0x000fea000b83ffff */
[----:B------:R-:W-:-:S04]  /*51d0*/  SHF.L.U32 R2, R15, 0x1f, RZ ;  /* 0x0000001f0f027819 */ /* 0x000fc800000006ff */
[----:B------:R-:W1:Y:S02]  /*51e0*/  SYNCS.PHASECHK.TRANS64.TRYWAIT P0, [UR21+0x60], R2 ;  /* 0x00006002ff0075a7 */ /* 0x000e640008001115 */
[----:B-1----:R-:W-:Y:S05]  /*51f0*/  @!P0 BRA `(.L_x_86) ;  /* 0x0000004000e88947 */ /* 0x002fea0003800000 */
.L_x_176:
[----:B------:R-:W3:Y:S02]  /*5200*/  SYNCS.PHASECHK.TRANS64.TRYWAIT P0, [UR21+0x68], R2 ;  /* 0x00006802ff0075a7 */ /* 0x000ee40008001115 */
[----:B---3--:R-:W-:Y:S05]  /*5210*/  @!P0 BRA `(.L_x_87) ;  /* 0x0000004000f88947 */ /* 0x008fea0003800000 */
.L_x_178:
[----:B------:R-:W3:Y:S02]  /*5220*/  SYNCS.PHASECHK.TRANS64.TRYWAIT P0, [UR21+0x70], R2 ;  /* 0x00007002ff0075a7 */ /* 0x000ee40008001115 */
[----:B---3--:R-:W-:Y:S05]  /*5230*/  @!P0 BRA `(.L_x_88) ;  /* 0x0000004400088947 */ /* 0x008fea0003800000 */
.L_x_180:
[----:B-1----:R-:W-:-:S07]  /*5240*/  MOV R0, UR21 ;  /* 0x0000001500007c02 */ /* 0x002fce0008000f00 */
.L_x_89:
[----:B-1----:R-:W-:-:S04]  /*5250*/  SHF.L.U32 R2, R15, 0x1f, RZ ;  /* 0x0000001f0f027819 */ /* 0x002fc800000006ff */
[----:B------:R1:W3:Y:S03]  /*5260*/  SYNCS.PHASECHK.TRANS64.TRYWAIT P0, [R0+URZ+0x78], R2 ;  /* 0x00007802000075a7 */ /* 0x0002e600080011ff */
[----:B---3--:R-:W-:Y:S05]  /*5270*/  @!P0 NANOSLEEP.SYNCS 0x989680 ;  /* 0x009896800000895d */ /* 0x008fea0003900000 */
[----:B------:R-:W3:Y:S02]  /*5280*/  @!P0 SYNCS.PHASECHK.TRANS64 P0, [R0+URZ+0x78], R2 ;  /* 0x00007802000085a7 */ /* 0x000ee400080010ff */
[----:B--23--:R-:W-:Y:S05]  /*5290*/  @P0 EXIT ;  /* 0x000000000000094d */ /* 0x00cfea0003800000 */
[----:B------:R-:W-:Y:S05]  /*52a0*/  BRA `(.L_x_89) ;  /* 0xfffffffc00e87947 */ /* 0x000fea000383ffff */
.L_x_74:
[----:B------:R-:W-:-:S06]  /*52b0*/  UISETP.GE.AND UP0, UPT, UR17, 0x4, UPT ;  /* 0x000000041100788c */ /* 0x000fcc000bf06270 */
[----:B------:R-:W-:-:S13]  /*52c0*/  PLOP3.LUT P0, PT, PT, PT, UP0, 0x80, 0x8 ;  /* 0x000000000008781c */ /* 0x000fda0003f0f008 */
[----:B------:R-:W-:Y:S05]  /*52d0*/  @!P0 EXIT ;  /* 0x000000000000894d */ /* 0x000fea0003800000 */
[----:B------:R-:W-:Y:S01]  /*52e0*/  BAR.SYNC.DEFER_BLOCKING 0x6, 0xa0 ;  /* 0x0182800000007b1d */ /* 0x000fe20000010000 */
[C---:B------:R-:W-:Y:S01]  /*52f0*/  IMAD.SHL.U32 R6, R65.reuse, 0x20, RZ ;  /* 0x0000002041067824 */ /* 0x040fe200078e00ff */
[C---:B------:R-:W-:Y:S01]  /*5300*/  R2P PR, R65.reuse, 0x6 ;  /* 0x0000000641007804 */ /* 0x040fe20000000000 */
[C---:B------:R-:W-:Y:S01]  /*5310*/  IMAD.SHL.U32 R2, R65.reuse, 0x4, RZ ;  /* 0x0000000441027824 */ /* 0x040fe200078e00ff */
[----:B------:R-:W-:Y:S01]  /*5320*/  CS2R R60, SRZ ;  /* 0x00000000003c7805 */ /* 0x000fe2000001ff00 */
[C---:B------:R-:W-:Y:S01]  /*5330*/  IMAD.U32 R23, R65.reuse, 0x10000, RZ ;  /* 0x0001000041177824 */ /* 0x040fe200078e00ff */
[----:B------:R-:W-:Y:S01]  /*5340*/  UMOV UR44, 0x400 ;  /* 0x00000400002c7882 */ /* 0x000fe20000000000 */
[----:B------:R-:W1:Y:S01]  /*5350*/  LDCU.64 UR4, c[0x0][0x890] ;  /* 0x00011200ff0477ac */ /* 0x000e620008000a00 */
[----:B------:R-:W2:Y:S01]  /*5360*/  LDC.64 R50, c[0x0][0x8b0] ;  /* 0x00022c00ff327b82 */ /* 0x000ea20000000a00 */
[C---:B------:R-:W-:Y:S01]  /*5370*/  LOP3.LUT R3, R6.reuse, 0xe0, RZ, 0xc0, !PT ;  /* 0x000000e006037812 */ /* 0x040fe200078ec0ff */
[----:B------:R-:W-:Y:S01]  /*5380*/  IMAD.SHL.U32 R52, R65, 0x10, RZ ;  /* 0x0000001041347824 */ /* 0x000fe200078e00ff */
[----:B------:R-:W-:Y:S01]  /*5390*/  ULEA UR44, UR47, UR44, 0x18 ;  /* 0x0000002c2f2c7291 */ /* 0x000fe2000f8ec0ff */
[----:B------:R-:W-:Y:S01]  /*53a0*/  LOP3.LUT R6, R6, 0x100, RZ, 0xc0, !PT ;  /* 0x0000010006067812 */ /* 0x000fe200078ec0ff */
[----:B------:R-:W-:Y:S01]  /*53b0*/  IMAD.MOV.U32 R64, RZ, RZ, 0x10 ;  /* 0x00000010ff407424 */ /* 0x000fe200078e00ff */
[----:B------:R-:W-:Y:S01]  /*53c0*/  LOP3.LUT R2, R3, 0x1c, R2, 0xf8, !PT ;  /* 0x0000001c03027812 */ /* 0x000fe200078ef802 */
[----:B------:R-:W-:Y:S01]  /*53d0*/  IMAD.MOV.U32 R63, RZ, RZ, 0x20 ;  /* 0x00000020ff3f7424 */ /* 0x000fe200078e00ff */
[----:B------:R-:W3:Y:S01]  /*53e0*/  LDC.64 R48, c[0x0][0x8a8] ;  /* 0x00022a00ff307b82 */ /* 0x000ee20000000a00 */
[----:B------:R-:W-:Y:S01]  /*53f0*/  SHF.R.U32.HI R3, RZ, 0x2, R65 ;  /* 0x00000002ff037819 */ /* 0x000fe20000011641 */
[----:B------:R-:W-:Y:S01]  /*5400*/  IMAD.MOV.U32 R62, RZ, RZ, 0x1 ;  /* 0x00000001ff3e7424 */ /* 0x000fe200078e00ff */
[----:B------:R-:W-:Y:S01]  /*5410*/  LOP3.LUT R23, R23, 0x600000, RZ, 0xc0, !PT ;  /* 0x0060000017177812 */ /* 0x000fe200078ec0ff */
[----:B------:R-:W-:Y:S01]  /*5420*/  IMAD.MOV.U32 R22, RZ, RZ, RZ ;  /* 0x000000ffff167224 */ /* 0x000fe200078e00ff */
[----:B------:R-:W-:Y:S01]  /*5430*/  LOP3.LUT R52, R6, 0x600, R52, 0xf8, !PT ;  /* 0x0000060006347812 */ /* 0x000fe200078ef834 */
[----:B------:R-:W-:Y:S01]  /*5440*/  IMAD.MOV.U32 R59, RZ, RZ, RZ ;  /* 0x000000ffff3b7224 */ /* 0x000fe200078e00ff */
[----:B------:R-:W-:Y:S01]  /*5450*/  LOP3.LUT R2, R2, 0x4, R3, 0x78, !PT ;  /* 0x0000000402027812 */ /* 0x000fe200078e7803 */
[----:B------:R-:W4:Y:S01]  /*5460*/  LDS R0, [UR44+0x140] ;  /* 0x0001402cff007984 */ /* 0x000f220008000800 */
[----:B-1----:R-:W-:Y:S01]  /*5470*/  IMAD.U32 R67, RZ, RZ, UR4 ;  /* 0x00000004ff437e24 */ /* 0x002fe2000f8e00ff */
[----:B------:R-:W-:Y:S01]  /*5480*/  UIADD3 UR4, UPT, UPT, UR44, 0x400, URZ ;  /* 0x000004002c047890 */ /* 0x000fe2000fffe0ff */
[----:B------:R-:W-:Y:S01]  /*5490*/  LOP3.LUT R52, R52, R2, RZ, 0xfc, !PT ;  /* 0x0000000234347212 */ /* 0x000fe200078efcff */
[----:B------:R-:W-:Y:S01]  /*54a0*/  IMAD.U32 R66, RZ, RZ, UR5 ;  /* 0x00000005ff427e24 */ /* 0x000fe2000f8e00ff */
[----:B------:R-:W-:Y:S01]  /*54b0*/  LOP3.LUT R65, R65, 0x60, RZ, 0xc0, !PT ;  /* 0x0000006041417812 */ /* 0x000fe200078ec0ff */
[----:B------:R-:W1:Y:S01]  /*54c0*/  LDCU UR60, c[0x0][0x370] ;  /* 0x00006e00ff3c77ac */ /* 0x000e620008000800 */
[----:B------:R-:W-:Y:S01]  /*54d0*/  SEL R64, R64, 0xfffffff0, !P2 ;  /* 0xfffffff040407807 */ /* 0x000fe20005000000 */
[----:B------:R-:W-:Y:S01]  /*54e0*/  IMAD.U32 R57, RZ, RZ, UR4 ;  /* 0x00000004ff397e24 */ /* 0x000fe2000f8e00ff */
[----:B------:R-:W-:Y:S01]  /*54f0*/  SEL R63, R63, 0xffffffe0, !P1 ;  /* 0xffffffe03f3f7807 */ /* 0x000fe20004800000 */
[----:B------:R-:W1:Y:S01]  /*5500*/  LDCU UR43, c[0x0][0xb0c] ;  /* 0x00016180ff2b77ac */ /* 0x000e620008000800 */
[----:B------:R-:W1:Y:S01]  /*5510*/  LDCU UR39, c[0x0][0xb30] ;  /* 0x00016600ff2777ac */ /* 0x000e620008000800 */
[----:B------:R-:W1:Y:S01]  /*5520*/  LDCU.64 UR54, c[0x0][0x888] ;  /* 0x00011100ff3677ac */ /* 0x000e620008000a00 */
[----:B------:R-:W1:Y:S01]  /*5530*/  LDCU.64 UR40, c[0x0][0xb28] ;  /* 0x00016500ff2877ac */ /* 0x000e620008000a00 */
[----:B------:R-:W1:Y:S01]  /*5540*/  LDCU.128 UR56, c[0x0][0xb10] ;  /* 0x00016200ff3877ac */ /* 0x000e620008000c00 */
[----:B------:R-:W1:Y:S01]  /*5550*/  LDCU UR53, c[0x0][0x374] ;  /* 0x00006e80ff3577ac */ /* 0x000e620008000800 */
[----:B------:R-:W-:Y:S01]  /*5560*/  UMOV UR52, URZ ;  /* 0x000000ff00347c82 */ /* 0x000fe20008000000 */
[----:B------:R-:W-:Y:S01]  /*5570*/  UMOV UR46, URZ ;  /* 0x000000ff002e7c82 */ /* 0x000fe20008000000 */
[----:B-1234-:R-:W-:-:S07]  /*5580*/  IMAD.IADD R23, R0, 0x1, R23 ;  /* 0x0000000100177824 */ /* 0x01efce00078e0217 */
.L_x_133:
[C---:B------:R-:W-:Y:S02]  /*5590*/  LEA R3, R59.reuse, UR44, 0x3 ;  /* 0x0000002c3b037c11 */ /* 0x040fe4000f8e18ff */
[----:B------:R-:W-:Y:S02]  /*55a0*/  SHF.L.U32 R0, R60, 0x1f, RZ ;  /* 0x0000001f3c007819 */ /* 0x000fe400000006ff */
[----:B-1----:R-:W-:Y:S02]  /*55b0*/  LEA R4, R59, UR44, 0x4 ;  /* 0x0000002c3b047c11 */ /* 0x002fe4000f8e20ff */
[----:B------:R-:W1:Y:S02]  /*55c0*/  SYNCS.PHASECHK.TRANS64.TRYWAIT P0, [R3+URZ+0x90], R0 ;  /* 0x00009000030075a7 */ /* 0x000e6400080011ff */
[----:B-1----:R-:W-:Y:S05]  /*55d0*/  @!P0 BRA `(.L_x_90) ;  /* 0x0000004000388947 */ /* 0x002fea0003800000 */
.L_x_181:
        /* <DEDUP_REMOVED lines=8> */
[----:B--2---:R-:W-:Y:S11]  /*5660*/  LOP3.LUT P0, RZ, R6, 0x1, RZ, 0xc0, !PT ;  /* 0x0000000106ff7812 */ /* 0x004ff6000780c0ff */
[----:B------:R-:W-:Y:S02]  /*5670*/  @!UPT UIADD3 URZ, UPT, UPT, URZ, URZ, URZ ;  /* 0x000000fffffff290 */ /* 0x000fe4000fffe0ff */
[----:B---3--:R-:W-:Y:S01]  /*5680*/  VOTEU.ANY UP1, P0 ;  /* 0x0000000000ff7886 */ /* 0x008fe20000020100 */
[----:B------:R-:W-:Y:S01]  /*5690*/  PLOP3.LUT P0, PT, PT, PT, UP1, 0x80, 0x8 ;  /* 0x000000000008781c */ /* 0x000fe20003f0f018 */
[----:B------:R-:W-:Y:S11]  /*56a0*/  UP2UR UR62, UPR, URZ, 0x2 ;  /* 0x00000002ff3e7883 */ /* 0x000ff60008000000 */
[----:B------:R-:W-:Y:S01]  /*56b0*/  @!UPT UIADD3 URZ, UPT, UPT, URZ, URZ, URZ ;  /* 0x000000fffffff290 */ /* 0x000fe2000fffe0ff */
[----:B-1----:R-:W-:Y:S02]  /*56c0*/  @P0 SHF.R.U32.HI R0, RZ, 0x10, R5 ;  /* 0x00000010ff000819 */ /* 0x002fe40000011605 */
        /* <DEDUP_REMOVED lines=12> */
[----:B------:R-:W2:Y:S01]  /*5790*/  LDCU UR12, c[0x0][0xb20] ;  /* 0x00016400ff0c77ac */ /* 0x000ea20008000800 */
[----:B------:R-:W-:Y:S02]  /*57a0*/  UIMAD.WIDE.U32 UR4, UR53, UR59, URZ ;  /* 0x0000003b350472a5 */ /* 0x000fe4000f8e00ff */
[----:B------:R-:W-:Y:S02]  /*57b0*/  UIMAD.WIDE.U32 UR6, UR60, UR56, URZ ;  /* 0x000000383c0672a5 */ /* 0x000fe4000f8e00ff */
[----:B------:R-:W-:Y:S02]  /*57c0*/  UISETP.NE.AND UP0, UPT, UR58, 0x1, UPT ;  /* 0x000000013a00788c */ /* 0x000fe4000bf05270 */
[----:B------:R-:W-:Y:S02]  /*57d0*/  UIMAD.WIDE.U32 UR8, UR37, UR59, URZ ;  /* 0x0000003b250872a5 */ /* 0x000fe4000f8e00ff */
[----:B------:R-:W-:Y:S02]  /*57e0*/  UIMAD.WIDE.U32 UR10, UR38, UR56, URZ ;  /* 0x00000038260a72a5 */ /* 0x000fe4000f8e00ff */
[----:B------:R-:W-:Y:S02]  /*57f0*/  UISETP.NE.AND UP1, UPT, UR43, 0x1, UPT ;  /* 0x000000012b00788c */ /* 0x000fe4000bf25270 */
[----:B------:R-:W-:Y:S01]  /*5800*/  UISETP.NE.AND UP2, UPT, UR42, 0x1, UPT ;  /* 0x000000012a00788c */ /* 0x000fe2000bf45270 */
[----:B------:R-:W-:Y:S02]  /*5810*/  UMOV UR4, UR5 ;  /* 0x0000000500047c82 */ /* 0x000fe40008000000 */
[----:B--2---:R-:W-:Y:S03]  /*5820*/  USHF.R.U32.HI UR5, URZ, UR12, UR4 ;  /* 0x0000000cff057299 */ /* 0x004fe60008011604 */
[----:B------:R-:W-:Y:S02]  /*5830*/  UMOV UR4, UR7 ;  /* 0x0000000700047c82 */ /* 0x000fe40008000000 */
[----:B------:R-:W-:Y:S02]  /*5840*/  USHF.R.U32.HI UR7, URZ, UR57, UR4 ;  /* 0x00000039ff077299 */ /* 0x000fe40008011604 */
[----:B------:R-:W-:Y:S02]  /*5850*/  USEL UR4, UR53, UR5, !UP0 ;  /* 0x0000000535047287 */ /* 0x000fe4000c000000 */
[----:B------:R-:W-:Y:S01]  /*5860*/  USEL UR7, UR60, UR7, !UP1 ;  /* 0x000000073c077287 */ /* 0x000fe2000c800000 */
[----:B------:R-:W-:Y:S01]  /*5870*/  UMOV UR5, UR9 ;  /* 0x0000000900057c82 */ /* 0x000fe20008000000 */
[----:B------:R-:W-:Y:S02]  /*5880*/  UIMAD.WIDE.U32 UR8, UR4, UR40, URZ ;  /* 0x00000028040872a5 */ /* 0x000fe4000f8e00ff */
[----:B------:R-:W-:Y:S03]  /*5890*/  USHF.R.U32.HI UR6, URZ, UR12, UR5 ;  /* 0x0000000cff067299 */ /* 0x000fe60008011605 */
[----:B------:R-:W-:Y:S01]  /*58a0*/  UMOV UR5, UR11 ;  /* 0x0000000b00057c82 */ /* 0x000fe20008000000 */
[----:B------:R-:W-:Y:S02]  /*58b0*/  UIMAD.WIDE.U32 UR10, UR7, UR40, URZ ;  /* 0x00000028070a72a5 */ /* 0x000fe4000f8e00ff */
[----:B------:R-:W-:Y:S02]  /*58c0*/  USHF.R.U32.HI UR12, URZ, UR57, UR5 ;  /* 0x00000039ff0c7299 */ /* 0x000fe40008011605 */
[----:B------:R-:W-:Y:S01]  /*58d0*/  USEL UR6, UR37, UR6, !UP0 ;  /* 0x0000000625067287 */ /* 0x000fe2000c000000 */
[----:B------:R-:W-:Y:S02]  /*58e0*/  UMOV UR5, UR9 ;  /* 0x0000000900057c82 */ /* 0x000fe40008000000 */
[----:B------:R-:W-:Y:S01]  /*58f0*/  UMOV UR10, UR11 ;  /* 0x0000000b000a7c82 */ /* 0x000fe20008000000 */
[----:B------:R-:W-:Y:S02]  /*5900*/  @UP2 USHF.R.U32.HI UR4, URZ, UR41, UR5 ;  /* 0x00000029ff042299 */ /* 0x000fe40008011605 */
[----:B------:R-:W-:Y:S02]  /*5910*/  @UP2 USHF.R.U32.HI UR7, URZ, UR41, UR10 ;  /* 0x00000029ff072299 */ /* 0x000fe4000801160a */
[----:B------:R-:W-:Y:S02]  /*5920*/  UIMAD UR4, UR42, UR4, URZ ;  /* 0x000000042a0472a4 */ /* 0x000fe4000f8e02ff */
        /* <DEDUP_REMOVED lines=8> */
[----:B------:R-:W-:Y:S02]  /*59b0*/  USEL UR11, UR6, UR4, !UP2 ;  /* 0x00000004060b7287 */ /* 0x000fe4000d000000 */
[----:B------:R-:W-:Y:S02]  /*59c0*/  UIADD3 UR8, UPT, UPT, -UR5, URZ, URZ ;  /* 0x000000ff05087290 */ /* 0x000fe4000fffe1ff */
[----:B------:R-:W-:Y:S01]  /*59d0*/  UIADD3 UR10, UPT, UPT, -UR11, URZ, URZ ;  /* 0x000000ff0b0a7290 */ /* 0x000fe2000fffe1ff */
[----:B------:R-:W-:Y:S01]  /*59e0*/  @!UP0 UMOV UR4, UR9 ;  /* 0x0000000900048c82 */ /* 0x000fe20008000000 */
[----:B------:R-:W-:Y:S02]  /*59f0*/  UIADD3 UR9, UPT, UPT, -UR6, URZ, URZ ;  /* 0x000000ff06097290 */ /* 0x000fe4000fffe1ff */
[----:B------:R-:W-:Y:S02]  /*5a00*/  @!UP0 USHF.R.U32.HI UR4, URZ, UR41, UR4 ;  /* 0x00000029ff048299 */ /* 0x000fe40008011604 */
[----:B------:R-:W-:Y:S02]  /*5a10*/  UIMAD UR10, UR42, UR10, UR6 ;  /* 0x0000000a2a0a72a4 */ /* 0x000fe4000f8e0206 */
[----:B------:R-:W-:Y:S04]  /*5a20*/  @!UP0 USEL UR4, UR5, UR4, !UP2 ;  /* 0x0000000405048287 */ /* 0x000fe8000d000000 */
[----:B------:R-:W-:Y:S02]  /*5a30*/  @!UP0 UIMAD UR10, UR7, UR10, UR4 ;  /* 0x0000000a070a82a4 */ /* 0x000fe4000f8e0204 */
[----:B------:R-:W-:Y:S02]  /*5a40*/  @!UP0 UIADD3 UR11, UPT, UPT, UR11, -UR4, URZ ;  /* 0x800000040b0b8290 */ /* 0x000fe4000fffe0ff */
[----:B------:R-:W-:Y:S02]  /*5a50*/  UIMAD UR7, UR43, UR8, UR38 ;  /* 0x000000082b0772a4 */ /* 0x000fe4000f8e0226 */
[----:B------:R-:W-:Y:S02]  /*5a60*/  @!UP0 UIMAD UR6, UR11, UR42, UR5 ;  /* 0x0000002a0b0682a4 */ /* 0x000fe4000f8e0205 */
[----:B------:R-:W-:Y:S01]  /*5a70*/  UIMAD UR4, UR58, UR9, UR37 ;  /* 0x000000093a0472a4 */ /* 0x000fe2000f8e0225 */
[----:B------:R-:W-:Y:S02]  /*5a80*/  @!UP0 UMOV UR5, UR10 ;  /* 0x0000000a00058c82 */ /* 0x000fe40008000000 */
[----:B------:R-:W-:Y:S02]  /*5a90*/  UIMAD UR38, UR5, UR43, UR7 ;  /* 0x0000002b052672a4 */ /* 0x000fe4000f8e0207 */
[----:B------:R-:W-:Y:S11]  /*5aa0*/  UIMAD UR37, UR6, UR58, UR4 ;  /* 0x0000003a062572a4 */ /* 0x000ff6000f8e0204 */
[----:B------:R-:W-:Y:S01]  /*5ab0*/  @!UPT UIADD3 URZ, UPT, UPT, URZ, URZ, URZ ;  /* 0x000000fffffff290 */ /* 0x000fe2000fffe0ff */
.L_x_91:
[----:B------:R-:W-:Y:S01]  /*5ac0*/  UISETP.NE.AND UP0, UPT, UR39, 0x1, UPT ;  /* 0x000000012700788c */ /* 0x000fe2000bf05270 */
[----:B------:R-:W-:Y:S01]  /*5ad0*/  LOP3.LUT P0, RZ, R57, 0x3f0, RZ, 0xc0, !PT ;  /* 0x000003f039ff7812 */ /* 0x000fe2000780c0ff */
[----:B------:R-:W-:Y:S01]  /*5ae0*/  USHF.L.U32 UR50, UR16, 0x6, URZ ;  /* 0x0000000610327899 */ /* 0x000fe200080006ff */
[----:B------:R-:W-:Y:S01]  /*5af0*/  BSSY.RECONVERGENT B6, `(.L_x_92) ;  /* 0x0000034000067945 */ /* 0x000fe20003800200 */
[----:B------:R-:W-:Y:S01]  /*5b00*/  USHF.L.U32 UR49, UR20, 0x7, URZ ;  /* 0x0000000714317899 */ /* 0x000fe200080006ff */
[----:B------:R-:W-:Y:S06]  /*5b10*/  IADD3 R59, PT, PT, R59, 0x1, RZ ;  /* 0x000000013b3b7810 */ /* 0x000fec0007ffe0ff */
[----:B------:R-:W2:Y:S01]  /*5b20*/  @!UP0 LDCU.128 UR12, c[0x0][0xb10] ;  /* 0x00016200ff0c87ac */ /* 0x000ea20008000c00 */
[----:B------:R-:W3:Y:S01]  /*5b30*/  @!UP0 LDCU UR5, c[0x0][0xb0c] ;  /* 0x00016180ff0587ac */ /* 0x000ee20008000800 */
[----:B------:R-:W4:Y:S01]  /*5b40*/  @!UP0 LDCU UR10, c[0x0][0xb20] ;  /* 0x00016400ff0a87ac */ /* 0x000f220008000800 */
[----:B--2---:R-:W-:Y:S02]  /*5b50*/  UIMAD.WIDE.U32 UR8, UR38, UR12, URZ ;  /* 0x0000000c260872a5 */ /* 0x004fe4000f8e00ff */
[----:B------:R-:W-:Y:S02]  /*5b60*/  UIMAD.WIDE.U32 UR6, UR37, UR15, URZ ;  /* 0x0000000f250672a5 */ /* 0x000fe4000f8e00ff */
[----:B------:R-:W-:Y:S03]  /*5b70*/  @!UP0 UISETP.NE.AND UP1, UPT, UR14, 0x1, UPT ;  /* 0x000000010e00888c */ /* 0x000fe6000bf25270 */
[----:B------:R-:W-:Y:S01]  /*5b80*/  @!UP0 UMOV UR4, UR9 ;  /* 0x0000000900048c82 */ /* 0x000fe20008000000 */
[----:B---3--:R-:W-:Y:S02]  /*5b90*/  @!UP0 UISETP.NE.AND UP2, UPT, UR5, 0x1, UPT ;  /* 0x000000010500888c */ /* 0x008fe4000bf45270 */
[----:B------:R-:W-:Y:S01]  /*5ba0*/  @!UP0 USHF.R.U32.HI UR4, URZ, UR13, UR4 ;  /* 0x0000000dff048299 */ /* 0x000fe20008011604 */
[----:B------:R-:W-:Y:S02]  /*5bb0*/  @!UP0 UMOV UR6, UR7 ;  /* 0x0000000700068c82 */ /* 0x000fe40008000000 */
[----:B----4-:R-:W-:Y:S02]  /*5bc0*/  @!UP0 USHF.R.U32.HI UR6, URZ, UR10, UR6 ;  /* 0x0000000aff068299 */ /* 0x010fe40008011606 */
[----:B------:R-:W-:Y:S02]  /*5bd0*/  @!UP0 USEL UR7, UR38, UR4, !UP2 ;  /* 0x0000000426078287 */ /* 0x000fe4000d000000 */
[----:B------:R-:W-:Y:S04]  /*5be0*/  @!UP0 USEL UR6, UR37, UR6, !UP1 ;  /* 0x0000000625068287 */ /* 0x000fe8000c800000 */
[----:B------:R-:W-:Y:S02]  /*5bf0*/  @!UP0 UIADD3 UR4, UPT, UPT, -UR7, UR6, URZ ;  /* 0x0000000607048290 */ /* 0x000fe4000fffe1ff */
[----:B------:R-:W-:Y:S02]  /*5c00*/  @!UP0 UIADD3 UR6, UPT, UPT, UR7, -UR6, URZ ;  /* 0x8000000607068290 */ /* 0x000fe4000fffe0ff */
[----:B------:R-:W-:Y:S02]  /*5c10*/  @!UP0 UIMAD UR38, UR4, UR5, UR38 ;  /* 0x00000005042682a4 */ /* 0x000fe4000f8e0226 */
[----:B------:R-:W-:Y:S01]  /*5c20*/  @!UP0 UIMAD UR37, UR6, UR14, UR37 ;  /* 0x0000000e062582a4 */ /* 0x000fe2000f8e0225 */
[----:B------:R-:W-:Y:S11]  /*5c30*/  @!P0 BRA `(.L_x_93) ;  /* 0x00000000007c8947 */ /* 0x000ff60003800000 */
[----:B------:R-:W2:Y:S01]  /*5c40*/  LDCU.64 UR8, c[0x4][0x80] ;  /* 0x01001000ff0877ac */ /* 0x000ea20008000a00 */
[----:B------:R-:W-:Y:S01]  /*5c50*/  MOV R2, 0x0 ;  /* 0x0000000000027802 */ /* 0x000fe20000000f00 */
[----:B------:R-:W-:Y:S02]  /*5c60*/  HFMA2 R12, -RZ, RZ, 0, 5.9604644775390625e-08 ;  /* 0x00000001ff0c7431 */ /* 0x000fe400000001ff */
[----:B------:R-:W-:Y:S01]  /*5c70*/  IMAD.MOV.U32 R8, RZ, RZ, 0x70 ;  /* 0x00000070ff087424 */ /* 0x000fe200078e00ff */
[----:B------:R3:W4:Y:S01]  /*5c80*/  LDC.64 R14, c[0x4][R2] ;  /* 0x01000000020e7b82 */ /* 0x0007220000000a00 */
[----:B------:R-:W1:Y:S01]  /*5c90*/  LDCU.64 UR6, c[0x4][0x88] ;  /* 0x01001100ff0677ac */ /* 0x000e620008000a00 */
[----:B------:R-:W-:Y:S01]  /*5ca0*/  IMAD.MOV.U32 R13, RZ, RZ, RZ ;  /* 0x000000ffff0d7224 */ /* 0x000fe200078e00ff */
[----:B------:R-:W1:Y:S01]  /*5cb0*/  LDCU.64 UR4, c[0x4][0x8] ;  /* 0x01000100ff0477ac */ /* 0x000e620008000a00 */
[----:B--2---:R-:W-:Y:S01]  /*5cc0*/  MOV R5, UR9 ;  /* 0x0000000900057c02 */ /* 0x004fe20008000f00 */
[----:B------:R-:W-:Y:S01]  /*5cd0*/  IMAD.U32 R4, RZ, RZ, UR8 ;  /* 0x00000008ff047e24 */ /* 0x000fe2000f8e00ff */
[----:B-1----:R-:W-:Y:S01]  /*5ce0*/  MOV R7, UR7 ;  /* 0x0000000700077c02 */ /* 0x002fe20008000f00 */
[----:B------:R-:W-:Y:S01]  /*5cf0*/  IMAD.U32 R6, RZ, RZ, UR6 ;  /* 0x00000006ff067e24 */ /* 0x000fe2000f8e00ff */
[----:B------:R-:W-:Y:S01]  /*5d00*/  MOV R11, UR5 ;  /* 0x00000005000b7c02 */ /* 0x000fe20008000f00 */
[----:B------:R-:W-:Y:S02]  /*5d10*/  IMAD.U32 R10, RZ, RZ, UR4 ;  /* 0x00000004ff0a7e24 */ /* 0x000fe4000f8e00ff */
[----:B------:R-:W-:Y:S07]  /*5d20*/  LEPC R20, `(.L_x_94) ;  /* 0x000000001014794e */ /* 0x000fee0000000000 */
[----:B---345:R-:W-:Y:S05]  /*5d30*/  CALL.ABS.NOINC R14 ;  /* 0x000000000e007343 */ /* 0x038fea0003c00000 */
.L_x_94:
[----:B------:R-:W1:Y:S01]  /*5d40*/  LDCU.64 UR8, c[0x4][0x80] ;  /* 0x01001000ff0877ac */ /* 0x000e620008000a00 */
[----:B------:R-:W2:Y:S01]  /*5d50*/  LDC.64 R2, c[0x4][R2] ;  /* 0x0100000002027b82 */ /* 0x000ea20000000a00 */
[----:B------:R-:W-:Y:S02]  /*5d60*/  HFMA2 R12, -RZ, RZ, 0, 5.9604644775390625e-08 ;  /* 0x00000001ff0c7431 */ /* 0x000fe400000001ff */
[----:B------:R-:W-:Y:S02]  /*5d70*/  IMAD.MOV.U32 R8, RZ, RZ, 0x70 ;  /* 0x00000070ff087424 */ /* 0x000fe400078e00ff */
[----:B------:R-:W-:Y:S01]  /*5d80*/  IMAD.MOV.U32 R13, RZ, RZ, RZ ;  /* 0x000000ffff0d7224 */ /* 0x000fe200078e00ff */
[----:B------:R-:W3:Y:S01]  /*5d90*/  LDCU.64 UR6, c[0x4][0x88] ;  /* 0x01001100ff0677ac */ /* 0x000ee20008000a00 */
[----:B------:R-:W4:Y:S01]  /*5da0*/  LDCU.64 UR4, c[0x4][0x8] ;  /* 0x01000100ff0477ac */ /* 0x000f220008000a00 */
[----:B-1----:R-:W-:Y:S02]  /*5db0*/  MOV R4, UR8 ;  /* 0x0000000800047c02 */ /* 0x002fe40008000f00 */
[----:B------:R-:W-:Y:S02]  /*5dc0*/  MOV R5, UR9 ;  /* 0x0000000900057c02 */ /* 0x000fe40008000f00 */
[----:B---3--:R-:W-:Y:S01]  /*5dd0*/  MOV R7, UR7 ;  /* 0x0000000700077c02 */ /* 0x008fe20008000f00 */
[----:B------:R-:W-:Y:S01]  /*5de0*/  IMAD.U32 R6, RZ, RZ, UR6 ;  /* 0x00000006ff067e24 */ /* 0x000fe2000f8e00ff */
[----:B----4-:R-:W-:Y:S01]  /*5df0*/  MOV R11, UR5 ;  /* 0x00000005000b7c02 */ /* 0x010fe20008000f00 */
[----:B------:R-:W-:Y:S02]  /*5e00*/  IMAD.U32 R10, RZ, RZ, UR4 ;  /* 0x00000004ff0a7e24 */ /* 0x000fe4000f8e00ff */
[----:B------:R-:W-:Y:S07]  /*5e10*/  LEPC R20, `(.L_x_93) ;  /* 0x000000001014794e */ /* 0x000fee0000000000 */
[----:B--2---:R-:W-:Y:S05]  /*5e20*/  CALL.ABS.NOINC R2 ;  /* 0x0000000002007343 */ /* 0x004fea0003c00000 */
.L_x_93:
[----:B------:R-:W-:Y:S05]  /*5e30*/  BSYNC.RECONVERGENT B6 ;  /* 0x0000000000067941 */ /* 0x000fea0003800200 */
.L_x_92:
[----:B------:R-:W-:Y:S02]  /*5e40*/  R2UR UR6, R56 ;  /* 0x00000000380672ca */ /* 0x000fe400000e0000 */
[----:B------:R-:W-:Y:S02]  /*5e50*/  R2UR UR5, R67 ;  /* 0x00000000430572ca */ /* 0x000fe400000e0000 */
[----:B------:R-:W-:Y:S02]  /*5e60*/  R2UR UR4, R66 ;  /* 0x00000000420472ca */ /* 0x000fe400000e0000 */
[----:B------:R-:W-:Y:S02]  /*5e70*/  ISETP.NE.U32.AND P4, PT, R50, RZ, PT ;  /* 0x000000ff3200720c */ /* 0x000fe40003f85070 */
[----:B------:R-:W-:Y:S02]  /*5e80*/  ISETP.NE.U32.AND P2, PT, RZ, UR54, PT ;  /* 0x00000036ff007c0c */ /* 0x000fe4000bf45070 */
[----:B------:R-:W-:Y:S02]  /*5e90*/  ISETP.NE.AND.EX P4, PT, R51, RZ, PT, P4 ;  /* 0x000000ff3300720c */ /* 0x000fe40003f85340 */
[----:B------:R-:W-:Y:S01]  /*5ea0*/  ISETP.NE.AND.EX P2, PT, RZ, UR55, PT, P2 ;  /* 0x00000037ff007c0c */ /* 0x000fe2000bf45320 */
[----:B------:R-:W-:Y:S02]  /*5eb0*/  UISETP.NE.AND UP2, UPT, UR6, URZ, UPT ;  /* 0x000000ff0600728c */ /* 0x000fe4000bf45270 */
[----:B------:R-:W-:Y:S04]  /*5ec0*/  UISETP.NE.U32.AND UP0, UPT, UR5, URZ, UPT ;  /* 0x000000ff0500728c */ /* 0x000fe8000bf05070 */
[----:B------:R-:W-:Y:S01]  /*5ed0*/  UISETP.NE.AND.EX UP1, UPT, UR4, URZ, UPT, UP0 ;  /* 0x000000ff0400728c */ /* 0x000fe2000bf25300 */
[----:B------:R-:W-:Y:S01]  /*5ee0*/  PLOP3.LUT P1, PT, PT, PT, UP2, 0x80, 0x8 ;  /* 0x000000000008781c */ /* 0x000fe20003f2f028 */
[----:B------:R-:W-:Y:S03]  /*5ef0*/  UPLOP3.LUT UP0, UPT, UPT, UPT, UPT, 0x40, 0x4 ;  /* 0x000000000004789c */ /* 0x000fe60003f0e870 */
[----:B------:R-:W-:Y:S06]  /*5f00*/  @UP2 UPLOP3.LUT UP0, UPT, UPT, UPT, UP1, 0x80, 0x8 ;  /* 0x000000000008289c */ /* 0x000fec0003f0f010 */
[----:B------:R-:W-:Y:S01]  /*5f10*/  PLOP3.LUT P0, PT, PT, PT, UP0, 0x80, 0x8 ;  /* 0x000000000008781c */ /* 0x000fe20003f0f008 */
[----:B------:R-:W-:Y:S01]  /*5f20*/  @!UPT UIADD3 URZ, UPT, UPT, URZ, URZ, URZ ;  /* 0x000000fffffff290 */ /* 0x000fe2000fffe0ff */
[----:B------:R-:W-:Y:S11]  /*5f30*/  BRA.U !UP1, `(.L_x_95) ;  /* 0x0000000109407547 */ /* 0x000ff6000b800000 */
[----:B------:R-:W-:Y:S01]  /*5f40*/  UISETP.NE.U32.AND UP0, UPT, UR54, URZ, UPT ;  /* 0x000000ff3600728c */ /* 0x000fe2000bf05070 */
[----:B------:R-:W-:Y:S01]  /*5f50*/  R2UR UR6, R67 ;  /* 0x00000000430672ca */ /* 0x000fe200000e0000 */
[----:B------:R-:W2:Y:S01]  /*5f60*/  LDCU.64 UR8, c[0x0][0x358] ;  /* 0x00006b00ff0877ac */ /* 0x000ea20008000a00 */
[----:B------:R-:W-:Y:S02]  /*5f70*/  HFMA2 R53, -RZ, RZ, 0, 5.9604644775390625e-08 ;  /* 0x00000001ff357431 */ /* 0x000fe400000001ff */
[----:B-1----:R-:W-:Y:S01]  /*5f80*/  IMAD.MOV.U32 R0, RZ, RZ, 0x1 ;  /* 0x00000001ff007424 */ /* 0x002fe200078e00ff */
[----:B------:R-:W-:Y:S06]  /*5f90*/  UISETP.NE.AND.EX UP0, UPT, UR55, URZ, UPT, UP0 ;  /* 0x000000ff3700728c */ /* 0x000fec000bf05300 */
[----:B------:R-:W-:Y:S05]  /*5fa0*/  PLOP3.LUT P3, PT, PT, PT, UP0, 0x80, 0x8 ;  /* 0x000000000008781c */ /* 0x000fea0003f6f008 */
[----:B------:R-:W1:Y:S01]  /*5fb0*/  @UP0 LDCU.64 UR4, c[0x0][0x888] ;  /* 0x00011100ff0407ac */ /* 0x000e620008000a00 */
[----:B------:R-:W-:Y:S07]  /*5fc0*/  @UP0 UIMAD UR6, UR36, UR6, URZ ;  /* 0x00000006240602a4 */ /* 0x000fee000f8e02ff */
[----:B------:R-:W-:Y:S01]  /*5fd0*/  @!P3 PRMT R53, R0, 0x7610, R53 ;  /* 0x000076100035b816 */ /* 0x000fe20000000035 */
[----:B-1----:R-:W-:Y:S06]  /*5fe0*/  @UP0 UIMAD.WIDE UR4, UR6, 0x4, UR4 ;  /* 0x00000004060408a5 */ /* 0x002fec000f8e0204 */
[----:B------:R-:W-:Y:S02]  /*5ff0*/  IMAD.U32 R2, RZ, RZ, UR4 ;  /* 0x00000004ff027e24 */ /* 0x000fe4000f8e00ff */
[----:B------:R-:W-:Y:S03]  /*6000*/  IMAD.U32 R3, RZ, RZ, UR5 ;  /* 0x00000005ff037e24 */ /* 0x000fe6000f8e00ff */
[----:B------:R-:W1:Y:S02]  /*6010*/  @!UP0 LDCU UR4, c[0x0][0x880] ;  /* 0x00011000ff0487ac */ /* 0x000e640008000800 */
[----:B--2--5:R2:W5:Y:S02]  /*6020*/  @P3 LDG.E R27, desc[UR8][R2.64] ;  /* 0x00000008021b3981 */ /* 0x024564000c1e1900 */
[----:B-12---:R-:W-:Y:S02]  /*6030*/  @!P3 MOV R27, UR4 ;  /* 0x00000004001bbc02 */ /* 0x006fe40008000f00 */
.L_x_95:
[----:B------:R-:W-:Y:S05]  /*6040*/  @!P4 BRA `(.L_x_96) ;  /* 0x000000000024c947 */ /* 0x000fea0003800000 */
[----:B------:R-:W-:Y:S01]  /*6050*/  ISETP.NE.U32.AND P3, PT, R48, RZ, PT ;  /* 0x000000ff3000720c */ /* 0x000fe20003f65070 */
[----:B------:R-:W2:Y:S03]  /*6060*/  LDCU.64 UR4, c[0x0][0x358] ;  /* 0x00006b00ff0477ac */ /* 0x000ea60008000a00 */
[----:B------:R-:W-:Y:S11]  /*6070*/  ISETP.NE.AND.EX P3, PT, R49, RZ, PT, P3 ;  /* 0x000000ff3100720c */ /* 0x000ff60003f65330 */
[----:B------:R-:W-:Y:S02]  /*6080*/  @!UPT UIADD3 URZ, UPT, UPT, URZ, URZ, URZ ;  /* 0x000000fffffff290 */ /* 0x000fe4000fffe0ff */
[----:B------:R-:W3:Y:S01]  /*6090*/  @P3 LDC.64 R2, c[0x0][0x8a8] ;  /* 0x00022a00ff023b82 */ /* 0x000ee20000000a00 */
[----:B-1----:R-:W-:Y:S04]  /*60a0*/  @P3 IMAD R0, R50, UR36, RZ ;  /* 0x0000002432003c24 */ /* 0x002fe8000f8e02ff */
[----:B---3--:R-:W-:Y:S05]  /*60b0*/  @P3 IMAD.WIDE R2, R0, 0x4, R2 ;  /* 0x0000000400023825 */ /* 0x008fea00078e0202 */
[----:B--2--5:R2:W5:Y:S02]  /*60c0*/  @P3 LDG.E R24, desc[UR4][R2.64] ;  /* 0x0000000402183981 */ /* 0x024564000c1e1900 */
[----:B--2---:R-:W3:Y:S02]  /*60d0*/  @!P3 LDC R24, c[0x0][0x8a0] ;  /* 0x00022800ff18bb82 */ /* 0x004ee40000000800 */
.L_x_96:
[----:B-----5:R-:W-:Y:S01]  /*60e0*/  FSETP.NEU.AND P3, PT, R27, RZ, PT ;  /* 0x000000ff1b00720b */ /* 0x020fe20003f6d000 */
[----:B------:R-:W-:Y:S01]  /*60f0*/  IMAD.SHL.U32 R74, R52, 0x4, RZ ;  /* 0x00000004344a7824 */ /* 0x000fe200078e00ff */
[----:B------:R-:W-:Y:S01]  /*6100*/  SEL R4, RZ, 0xffffffff, P2 ;  /* 0xffffffffff047807 */ /* 0x000fe20001000000 */
[----:B------:R-:W-:Y:S01]  /*6110*/  BSSY B1, `(.L_x_97) ;  /* 0x0000044000017945 */ /* 0x000fe20003800000 */
[----:B------:R-:W-:Y:S01]  /*6120*/  @P1 LOP3.LUT P2, RZ, R53, 0xff, RZ, 0xc0, !PT ;  /* 0x000000ff35ff1812 */ /* 0x000fe2000784c0ff */
[----:B------:R-:W-:Y:S01]  /*6130*/  VIADD R70, R74, UR44 ;  /* 0x0000002c4a467c36 */ /* 0x000fe20008000000 */
[----:B-1----:R-:W-:Y:S01]  /*6140*/  @P1 SEL R0, RZ, 0xffffffff, P3 ;  /* 0xffffffffff001807 */ /* 0x002fe20001800000 */
[----:B------:R-:W-:Y:S01]  /*6150*/  IMAD.MOV.U32 R75, RZ, RZ, 0x1 ;  /* 0x00000001ff4b7424 */ /* 0x000fe200078e00ff */
[----:B------:R-:W-:Y:S01]  /*6160*/  LOP3.LUT R62, R62, 0x1, RZ, 0x3c, !PT ;  /* 0x000000013e3e7812 */ /* 0x000fe200078e3cff */
[----:B------:R-:W-:Y:S01]  /*6170*/  IMAD.MOV.U32 R73, RZ, RZ, RZ ;  /* 0x000000ffff497224 */ /* 0x000fe200078e00ff */
[----:B------:R-:W-:Y:S02]  /*6180*/  @P0 SEL R0, R4, R0, !P2 ;  /* 0x0000000004000207 */ /* 0x000fe40005000000 */
[----:B------:R-:W-:Y:S02]  /*6190*/  CS2R R38, SRZ ;  /* 0x0000000000267805 */ /* 0x000fe4000001ff00 */
[----:B------:R-:W-:Y:S02]  /*61a0*/  LEA R26, R22, UR44, 0x3 ;  /* 0x0000002c161a7c11 */ /* 0x000fe4000f8e18ff */
[----:B------:R-:W-:Y:S02]  /*61b0*/  CS2R R36, SRZ ;  /* 0x0000000000247805 */ /* 0x000fe4000001ff00 */
[----:B------:R-:W-:Y:S02]  /*61c0*/  @P1 LOP3.LUT R0, R0, 0x1, RZ, 0xc0, !PT ;  /* 0x0000000100001812 */ /* 0x000fe400078ec0ff */
[----:B------:R-:W-:Y:S02]  /*61d0*/  CS2R R34, SRZ ;  /* 0x0000000000227805 */ /* 0x000fe4000001ff00 */
[----:B------:R-:W-:Y:S02]  /*61e0*/  SHF.L.U32 R2, R61, 0x1f, RZ ;  /* 0x0000001f3d027819 */ /* 0x000fe400000006ff */
[----:B------:R-:W-:Y:S02]  /*61f0*/  CS2R R32, SRZ ;  /* 0x0000000000207805 */ /* 0x000fe4000001ff00 */
[----:B------:R-:W-:Y:S02]  /*6200*/  ISETP.NE.U32.OR P6, PT, R0, 0x1, !P1 ;  /* 0x000000010000780c */ /* 0x000fe40004fc5470 */
[----:B------:R-:W-:Y:S02]  /*6210*/  CS2R R42, SRZ ;  /* 0x00000000002a7805 */ /* 0x000fe4000001ff00 */
[----:B------:R-:W-:Y:S02]  /*6220*/  PLOP3.LUT P2, PT, PT, PT, UP1, 0x80, 0x8 ;  /* 0x000000000008781c */ /* 0x000fe40003f4f018 */
[----:B------:R-:W-:Y:S02]  /*6230*/  CS2R R40, SRZ ;  /* 0x0000000000287805 */ /* 0x000fe4000001ff00 */
[----:B------:R-:W-:Y:S02]  /*6240*/  LEA.HI R25, R22, R22, RZ, 0x1 ;  /* 0x0000001616197211 */ /* 0x000fe400078f08ff */
[----:B------:R-:W-:Y:S02]  /*6250*/  CS2R R46, SRZ ;  /* 0x00000000002e7805 */ /* 0x000fe4000001ff00 */
[----:B------:R-:W-:Y:S02]  /*6260*/  LOP3.LUT P4, R58, R53, 0xff, RZ, 0xc0, !PT ;  /* 0x000000ff353a7812 */ /* 0x000fe4000788c0ff */
[----:B------:R-:W-:Y:S02]  /*6270*/  CS2R R44, SRZ ;  /* 0x00000000002c7805 */ /* 0x000fe4000001ff00 */
[----:B------:R-:W-:Y:S01]  /*6280*/  SEL R3, RZ, 0xffffffff, P3 ;  /* 0xffffffffff037807 */ /* 0x000fe20001800000 */
[----:B------:R-:W-:Y:S01]  /*6290*/  VIADD R71, R70, 0x400 ;  /* 0x0000040046477836 */ /* 0x000fe20000000000 */
[----:B------:R-:W-:Y:S01]  /*62a0*/  P2R R68, PR, RZ, 0x40 ;  /* 0x00000040ff447803 */ /* 0x000fe20000000000 */
[----:B------:R-:W-:Y:S01]  /*62b0*/  IMAD.IADD R69, R63, 0x1, R70 ;  /* 0x000000013f457824 */ /* 0x000fe200078e0246 */
[----:B------:R-:W-:Y:S02]  /*62c0*/  @P6 SHF.L.U32 R0, R62, 0x1f, RZ ;  /* 0x0000001f3e006819 */ /* 0x000fe400000006ff */
[----:B------:R-:W-:Y:S02]  /*62d0*/  @P2 SEL R3, R4, R3, !P4 ;  /* 0x0000000304032207 */ /* 0x000fe40006000000 */
[----:B------:R1:W2:Y:S02]  /*62e0*/  @P6 SYNCS.PHASECHK.TRANS64.TRYWAIT P1, [UR44+0x40], R0 ;  /* 0x00004000ff0065a7 */ /* 0x0002a4000802112c */
[----:B------:R-:W-:Y:S04]  /*62f0*/  LOP3.LUT R3, R3, 0x1, RZ, 0xc0, !PT ;  /* 0x0000000103037812 */ /* 0x000fe800078ec0ff */
[----:B------:R-:W-:Y:S04]  /*6300*/  ISETP.NE.U32.AND P5, PT, R3, 0x1, PT ;  /* 0x000000010300780c */ /* 0x000fe80003fa5070 */
[----:B------:R-:W-:Y:S01]  /*6310*/  P2R R76, PR, RZ, 0x20 ;  /* 0x00000020ff4c7803 */ /* 0x000fe20000000000 */
[----:B------:R4:W3:Y:S01]  /*6320*/  SYNCS.PHASECHK.TRANS64.TRYWAIT P0, [R26+URZ+0xb0], R2 ;  /* 0x0000b0021a0075a7 */ /* 0x0008e200080011ff */
[C---:B-1----:R-:W-:Y:S01]  /*6330*/  IMAD.SHL.U32 R0, R25.reuse, 0x40, RZ ;  /* 0x0000004019007824 */ /* 0x042fe200078e00ff */
[----:B------:R-:W-:Y:S04]  /*6340*/  LOP3.LUT R25, R25, 0xffe, RZ, 0xc0, !PT ;  /* 0x00000ffe19197812 */ /* 0x000fe800078ec0ff */
[----:B------:R-:W-:Y:S01]  /*6350*/  LOP3.LUT R0, R0, 0xffffff80, RZ, 0xc0, !PT ;  /* 0xffffff8000007812 */ /* 0x000fe200078ec0ff */
[----:B------:R-:W-:Y:S04]  /*6360*/  IMAD.IADD R25, R22, 0x1, -R25 ;  /* 0x0000000116197824 */ /* 0x000fe800078e0a19 */
[----:B------:R-:W-:Y:S04]  /*6370*/  IMAD.IADD R0, R23, 0x1, R0 ;  /* 0x0000000117007824 */ /* 0x000fe800078e0200 */
[----:B------:R-:W-:Y:S01]  /*6380*/  IMAD R25, R25, 0x100000, R0 ;  /* 0x0010000019197824 */ /* 0x000fe200078e0200 */
[----:B--2---:R-:W-:Y:S01]  /*6390*/  @P6 SEL R75, RZ, 0x1, !P1 ;  /* 0x00000001ff4b6807 */ /* 0x004fe20004800000 */
[----:B----4-:R-:W-:Y:S06]  /*63a0*/  @!P6 BRA `(.L_x_98) ;  /* 0x000000000068e947 */ /* 0x010fec0003800000 */
[C---:B------:R-:W-:Y:S01]  /*63b0*/  @P5 IMAD R5, R64.reuse, 0x4, R71 ;  /* 0x0000000440055824 */ /* 0x040fe200078e0247 */
[----:B------:R-:W-:Y:S01]  /*63c0*/  ISETP.NE.AND P1, PT, R75, RZ, PT ;  /* 0x000000ff4b00720c */ /* 0x000fe20003f25270 */
[----:B------:R-:W-:Y:S01]  /*63d0*/  @P5 IMAD R4, R64, 0x4, R70 ;  /* 0x0000000440045824 */ /* 0x000fe200078e0246 */
[----:B------:R-:W-:Y:S01]  /*63e0*/  BSSY B0, `(.L_x_99) ;  /* 0x000000e000007945 */ /* 0x000fe20003800000 */
[----:B------:R-:W-:Y:S01]  /*63f0*/  IMAD.MOV.U32 R38, RZ, RZ, RZ ;  /* 0x000000ffff267224 */ /* 0x000fe200078e00ff */
[----:B------:R-:W-:Y:S01]  /*6400*/  CS2R R34, SRZ ;  /* 0x0000000000227805 */ /* 0x000fe2000001ff00 */
[----:B------:R-:W-:Y:S01]  /*6410*/  @P5 IMAD.IADD R5, R63, 0x1, R5 ;  /* 0x000000013f055824 */ /* 0x000fe200078e0205 */
[----:B------:R-:W-:Y:S02]  /*6420*/  CS2R R32, SRZ ;  /* 0x0000000000207805 */ /* 0x000fe4000001ff00 */
[----:B------:R-:W-:Y:S02]  /*6430*/  CS2R R36, SRZ ;  /* 0x0000000000247805 */ /* 0x000fe4000001ff00 */
[----:B------:R-:W-:Y:S02]  /*6440*/  CS2R R46, SRZ ;  /* 0x00000000002e7805 */ /* 0x000fe4000001ff00 */
[----:B------:R-:W-:Y:S02]  /*6450*/  CS2R R44, SRZ ;  /* 0x00000000002c7805 */ /* 0x000fe4000001ff00 */
[----:B------:R-:W-:Y:S02]  /*6460*/  CS2R R42, SRZ ;  /* 0x00000000002a7805 */ /* 0x000fe4000001ff00 */
[----:B------:R-:W-:Y:S01]  /*6470*/  CS2R R40, SRZ ;  /* 0x0000000000287805 */ /* 0x000fe2000001ff00 */
[----:B------:R-:W-:Y:S06]  /*6480*/  @P1 BRA `(.L_x_100) ;  /* 0x00000000000c1947 */ /* 0x000fec0003800000 */
[----:B------:R-:W-:Y:S04]  /*6490*/  SHF.L.U32 R3, R62, 0x1f, RZ ;  /* 0x0000001f3e037819 */ /* 0x000fe800000006ff */
[----:B------:R-:W1:Y:S02]  /*64a0*/  SYNCS.PHASECHK.TRANS64.TRYWAIT P1, [UR44+0x40], R3 ;  /* 0x00004003ff0075a7 */ /* 0x000e64000802112c */
[----:B-1----:R-:W-:Y:S05]  /*64b0*/  @!P1 BRA `(.L_x_101) ;  /* 0x0000003000949947 */ /* 0x002fea0003800000 */
.L_x_100:
[----:B------:R-:W-:Y:S05]  /*64c0*/  BSYNC B0 ;  /* 0x0000000000007941 */ /* 0x000fea0003800000 */
.L_x_99:
[----:B------:R-:W-:Y:S01]  /*64d0*/  ISETP.NE.AND P1, PT, R76, RZ, PT ;  /* 0x000000ff4c00720c */ /* 0x000fe20003f25270 */
[----:B------:R-:W-:Y:S11]  /*64e0*/  HFMA2 R73, -RZ, RZ, 0, 5.9604644775390625e-08 ;  /* 0x00000001ff497431 */ /* 0x000ff600000001ff */
[----:B------:R-:W-:Y:S01]  /*64f0*/  @!UPT UIADD3 URZ, UPT, UPT, URZ, URZ, URZ ;  /* 0x000000fffffff290 */ /* 0x000fe2000fffe0ff */
[----:B------:R-:W-:Y:S05]  /*6500*/  @P1 WARPSYNC.ALL ;  /* 0x0000000000001948 */ /* 0x000fea0003800000 */
[----:B------:R2:W4:Y:S04]  /*6510*/  @P1 LDSM.16.M88.4 R32, [R4+0x400] ;  /* 0x000400000420183b */ /* 0x0005280000000200 */
[----:B------:R2:W1:Y:S04]  /*6520*/  @P1 LDSM.16.M88.4 R36, [R5] ;  /* 0x000000000524183b */ /* 0x0004680000000200 */
[----:B------:R2:W1:Y:S04]  /*6530*/  @P1 LDSM.16.M88.4 R44, [R74+UR44+0x400] ;  /* 0x0004002c4a2c183b */ /* 0x0004680008000200 */
[----:B------:R2:W1:Y:S02]  /*6540*/  @P1 LDSM.16.M88.4 R40, [R69+0x400] ;  /* 0x000400004528183b */ /* 0x0004640000000200 */
.L_x_98:
[----:B------:R-:W-:Y:S05]  /*6550*/  BSYNC B1 ;  /* 0x0000000000017941 */ /* 0x000fea0003800000 */
.L_x_97:
[----:B-1----:R-:W-:Y:S04]  /*6560*/  SHF.R.U32.HI R0, RZ, 0x15, R25 ;  /* 0x00000015ff007819 */ /* 0x002fe80000011619 */
[----:B------:R-:W-:Y:S01]  /*6570*/  LOP3.LUT P1, RZ, R0, 0x3, R54, 0x48, !PT ;  /* 0x0000000300ff7812 */ /* 0x000fe20007824836 */
[----:B------:R-:W-:Y:S01]  /*6580*/  @!UPT UIADD3 URZ, UPT, UPT, URZ, URZ, URZ ;  /* 0x000000fffffff290 */ /* 0x000fe2000fffe0ff */
[----:B---3--:R-:W-:Y:S11]  /*6590*/  @P0 BRA `(.L_x_102) ;  /* 0x0000000000080947 */ /* 0x008ff60003800000 */
[----:B------:R-:W1:Y:S02]  /*65a0*/  SYNCS.PHASECHK.TRANS64.TRYWAIT P0, [R26+URZ+0xb0], R2 ;  /* 0x0000b0021a0075a7 */ /* 0x000e6400080011ff */
[----:B-1----:R-:W-:Y:S05]  /*65b0*/  @!P0 BRA `(.L_x_103) ;  /* 0x00000030006c8947 */ /* 0x002fea0003800000 */
.L_x_102:
[----:B------:R-:W-:Y:S05]  /*65c0*/  @!P1 BRA `(.L_x_104) ;  /* 0x0000000000409947 */ /* 0x000fea0003800000 */
[----:B------:R-:W2:Y:S01]  /*65d0*/  LDCU.64 UR8, c[0x4][0x70] ;  /* 0x01000e00ff0877ac */ /* 0x000ea20008000a00 */
[----:B------:R-:W-:Y:S01]  /*65e0*/  MOV R3, 0x0 ;  /* 0x0000000000037802 */ /* 0x000fe20000000f00 */
[----:B------:R-:W-:Y:S02]  /*65f0*/  HFMA2 R12, -RZ, RZ, 0, 5.9604644775390625e-08 ;  /* 0x00000001ff0c7431 */ /* 0x000fe400000001ff */
[----:B------:R-:W-:Y:S02]  /*6600*/  IMAD.MOV.U32 R8, RZ, RZ, 0x192 ;  /* 0x00000192ff087424 */ /* 0x000fe400078e00ff */
[----:B------:R-:W-:Y:S01]  /*6610*/  IMAD.MOV.U32 R13, RZ, RZ, RZ ;  /* 0x000000ffff0d7224 */ /* 0x000fe200078e00ff */
[----:B------:R-:W3:Y:S01]  /*6620*/  LDCU.64 UR6, c[0x4][0x78] ;  /* 0x01000f00ff0677ac */ /* 0x000ee20008000a00 */
[----:B-1----:R-:W1:Y:S01]  /*6630*/  LDC.64 R2, c[0x4][R3] ;  /* 0x0100000003027b82 */ /* 0x002e620000000a00 */
[----:B------:R-:W5:Y:S01]  /*6640*/  LDCU.64 UR4, c[0x4][0x10] ;  /* 0x01000200ff0477ac */ /* 0x000f620008000a00 */
[----:B--2---:R-:W-:Y:S01]  /*6650*/  MOV R5, UR9 ;  /* 0x0000000900057c02 */ /* 0x004fe20008000f00 */
[----:B------:R-:W-:Y:S01]  /*6660*/  IMAD.U32 R4, RZ, RZ, UR8 ;  /* 0x00000008ff047e24 */ /* 0x000fe2000f8e00ff */
[----:B---3--:R-:W-:Y:S01]  /*6670*/  MOV R7, UR7 ;  /* 0x0000000700077c02 */ /* 0x008fe20008000f00 */
[----:B------:R-:W-:Y:S01]  /*6680*/  IMAD.U32 R6, RZ, RZ, UR6 ;  /* 0x00000006ff067e24 */ /* 0x000fe2000f8e00ff */
[----:B-----5:R-:W-:Y:S01]  /*6690*/  MOV R11, UR5 ;  /* 0x00000005000b7c02 */ /* 0x020fe20008000f00 */
[----:B------:R-:W-:Y:S02]  /*66a0*/  IMAD.U32 R10, RZ, RZ, UR4 ;  /* 0x00000004ff0a7e24 */ /* 0x000fe4000f8e00ff */
[----:B------:R-:W-:Y:S07]  /*66b0*/  LEPC R20, `(.L_x_104) ;  /* 0x000000001014794e */ /* 0x000fee0000000000 */
[----:B-1--4-:R-:W-:Y:S05]  /*66c0*/  CALL.ABS.NOINC R2 ;  /* 0x0000000002007343 */ /* 0x012fea0003c00000 */
.L_x_104:
[----:B------:R-:W-:Y:S01]  /*66d0*/  LOP3.LUT R20, R44, 0xffffe000, RZ, 0xc0, !PT ;  /* 0xffffe0002c147812 */ /* 0x000fe200078ec0ff */
[----:B------:R-:W-:Y:S05]  /*66e0*/  WARPSYNC.ALL ;  /* 0x0000000000007948 */ /* 0x000fea0003800000 */
[----:B------:R-:W-:Y:S01]  /*66f0*/  R2UR UR4, R25 ;  /* 0x00000000190472ca */ /* 0x000fe200000e0000 */
[----:B------:R-:W-:Y:S01]  /*6700*/  IMAD.SHL.U32 R77, R64, 0x4, RZ ;  /* 0x00000004404d7824 */ /* 0x000fe200078e00ff */
[----:B------:R-:W-:Y:S01]  /*6710*/  LOP3.LUT R21, R45, 0xffffe000, RZ, 0xc0, !PT ;  /* 0xffffe0002d157812 */ /* 0x000fe200078ec0ff */
[----:B------:R-:W-:Y:S01]  /*6720*/  BSSY.RECONVERGENT B0, `(.L_x_105) ;  /* 0x0000059000007945 */ /* 0x000fe20003800200 */
[----:B------:R-:W-:Y:S02]  /*6730*/  ISETP.NE.AND P0, PT, R65, RZ, PT ;  /* 0x000000ff4100720c */ /* 0x000fe40003f05270 */
[----:B------:R-:W-:Y:S05]  /*6740*/  IADD3 R71, PT, PT, R71, R77, RZ ;  /* 0x0000004d47477210 */ /* 0x000fea0007ffe0ff */
[----:B------:R-:W-:Y:S02]  /*6750*/  IMAD.IADD R72, R63, 0x1, R71 ;  /* 0x000000013f487824 */ /* 0x000fe400078e0247 */
[----:B--2---:R-:W2:Y:S02]  /*6760*/  LDTM.16dp128bit.x8 R4, tmem[UR4] ;  /* 0x00000004000479ee */ /* 0x004ea40008180000 */
[C---:B--2---:R-:W-:Y:S01]  /*6770*/  FMUL R0, R24.reuse, R4 ;  /* 0x0000000418007220 */ /* 0x044fe20000400000 */
[C---:B-1----:R-:W-:Y:S01]  /*6780*/  FMUL R2, R24.reuse, R5 ;  /* 0x0000000518027220 */ /* 0x042fe20000400000 */
[C---:B------:R-:W-:Y:S01]  /*6790*/  FMUL R3, R24.reuse, R6 ;  /* 0x0000000618037220 */ /* 0x040fe20000400000 */
[----:B------:R-:W-:Y:S01]  /*67a0*/  FMUL R4, R24, R8 ;  /* 0x0000000818047220 */ /* 0x000fe20000400000 */
[C---:B------:R-:W-:Y:S01]  /*67b0*/  FFMA R28, R27.reuse, R20, R0 ;  /* 0x000000141b1c7223 */ /* 0x040fe20000000000 */
[----:B------:R-:W-:Y:S01]  /*67c0*/  LOP3.LUT R0, R46, 0xffffe000, RZ, 0xc0, !PT ;  /* 0xffffe0002e007812 */ /* 0x000fe200078ec0ff */
[----:B------:R-:W-:Y:S01]  /*67d0*/  FFMA R29, R27, R21, R2 ;  /* 0x000000151b1d7223 */ /* 0x000fe20000000002 */
[----:B------:R-:W-:Y:S01]  /*67e0*/  LOP3.LUT R2, R47, 0xffffe000, RZ, 0xc0, !PT ;  /* 0xffffe0002f027812 */ /* 0x000fe200078ec0ff */
[C---:B------:R-:W-:Y:S01]  /*67f0*/  FMUL R5, R24.reuse, R9 ;  /* 0x0000000918057220 */ /* 0x040fe20000400000 */
[----:B------:R-:W-:Y:S01]  /*6800*/  F2FP.TF32.F32.PACK_B R28, R28 ;  /* 0x0000001cff1c723e */ /* 0x000fe200024050ff */
[C---:B------:R-:W-:Y:S01]  /*6810*/  FMUL R8, R24.reuse, R12 ;  /* 0x0000000c18087220 */ /* 0x040fe20000400000 */
[----:B------:R-:W-:Y:S01]  /*6820*/  F2FP.TF32.F32.PACK_B R29, R29 ;  /* 0x0000001dff1d723e */ /* 0x000fe200024050ff */
[C---:B------:R-:W-:Y:S01]  /*6830*/  FMUL R9, R24.reuse, R13 ;  /* 0x0000000d18097220 */ /* 0x040fe20000400000 */
[----:B------:R-:W-:Y:S01]  /*6840*/  FMUL R12, R24, R16 ;  /* 0x00000010180c7220 */ /* 0x000fe20000400000 */
[----:B------:R-:W-:Y:S01]  /*6850*/  LOP3.LUT R16, R40, 0xffffe000, RZ, 0xc0, !PT ;  /* 0xffffe00028107812 */ /* 0x000fe200078ec0ff */
[C---:B------:R-:W-:Y:S01]  /*6860*/  FMUL R7, R24.reuse, R7 ;  /* 0x0000000718077220 */ /* 0x040fe20000400000 */
[----:B------:R-:W-:Y:S01]  /*6870*/  FMUL R13, R24, R17 ;  /* 0x00000011180d7220 */ /* 0x000fe20000400000 */
[----:B------:R-:W-:Y:S01]  /*6880*/  LOP3.LUT R17, R41, 0xffffe000, RZ, 0xc0, !PT ;  /* 0xffffe00029117812 */ /* 0x000fe200078ec0ff */
[----:B------:R-:W-:Y:S01]  /*6890*/  FFMA R30, R27, R0, R3 ;  /* 0x000000001b1e7223 */ /* 0x000fe20000000003 */
[----:B------:R-:W-:Y:S01]  /*68a0*/  LOP3.LUT R0, R42, 0xffffe000, RZ, 0xc0, !PT ;  /* 0xffffe0002a007812 */ /* 0x000fe200078ec0ff */
[----:B------:R-:W-:Y:S01]  /*68b0*/  FMUL R6, R24, R10 ;  /* 0x0000000a18067220 */ /* 0x000fe20000400000 */
[----:B----4-:R-:W-:Y:S01]  /*68c0*/  LOP3.LUT R3, R33, 0xffffe000, RZ, 0xc0, !PT ;  /* 0xffffe00021037812 */ /* 0x010fe200078ec0ff */
[----:B------:R-:W-:Y:S01]  /*68d0*/  FFMA R31, R27, R2, R7 ;  /* 0x000000021b1f7223 */ /* 0x000fe20000000007 */
[----:B------:R-:W-:Y:S01]  /*68e0*/  LOP3.LUT R2, R43, 0xffffe000, RZ, 0xc0, !PT ;  /* 0xffffe0002b027812 */ /* 0x000fe200078ec0ff */
[C---:B------:R-:W-:Y:S01]  /*68f0*/  FFMA R4, R27.reuse, R16, R4 ;  /* 0x000000101b047223 */ /* 0x040fe20000000004 */
[----:B------:R-:W-:Y:S01]  /*6900*/  LOP3.LUT R16, R34, 0xffffe000, RZ, 0xc0, !PT ;  /* 0xffffe00022107812 */ /* 0x000fe200078ec0ff */
[C---:B------:R-:W-:Y:S01]  /*6910*/  FFMA R5, R27.reuse, R17, R5 ;  /* 0x000000111b057223 */ /* 0x040fe20000000005 */
[----:B------:R-:W-:Y:S01]  /*6920*/  F2FP.TF32.F32.PACK_B R30, R30 ;  /* 0x0000001eff1e723e */ /* 0x000fe200024050ff */
[C---:B------:R-:W-:Y:S01]  /*6930*/  FFMA R6, R27.reuse, R0, R6 ;  /* 0x000000001b067223 */ /* 0x040fe20000000006 */
[----:B------:R-:W-:Y:S01]  /*6940*/  LOP3.LUT R0, R32, 0xffffe000, RZ, 0xc0, !PT ;  /* 0xffffe00020007812 */ /* 0x000fe200078ec0ff */
[C---:B------:R-:W-:Y:S01]  /*6950*/  FMUL R11, R24.reuse, R11 ;  /* 0x0000000b180b7220 */ /* 0x040fe20000400000 */
[----:B------:R-:W-:Y:S01]  /*6960*/  F2FP.TF32.F32.PACK_B R31, R31 ;  /* 0x0000001fff1f723e */ /* 0x000fe200024050ff */
[----:B------:R-:W-:Y:S01]  /*6970*/  FMUL R10, R24, R14 ;  /* 0x0000000e180a7220 */ /* 0x000fe20000400000 */
[----:B------:R-:W-:Y:S01]  /*6980*/  F2FP.TF32.F32.PACK_B R4, R4 ;  /* 0x00000004ff04723e */ /* 0x000fe200024050ff */
[----:B------:R-:W-:Y:S01]  /*6990*/  FFMA R7, R27, R2, R11 ;  /* 0x000000021b077223 */ /* 0x000fe2000000000b */
[----:B------:R-:W-:Y:S01]  /*69a0*/  LOP3.LUT R2, R35, 0xffffe000, RZ, 0xc0, !PT ;  /* 0xffffe00023027812 */ /* 0x000fe200078ec0ff */
[C---:B------:R-:W-:Y:S01]  /*69b0*/  FFMA R8, R27.reuse, R0, R8 ;  /* 0x000000001b087223 */ /* 0x040fe20000000008 */
[----:B------:R-:W-:Y:S01]  /*69c0*/  LOP3.LUT R0, R36, 0xffffe000, RZ, 0xc0, !PT ;  /* 0xffffe00024007812 */ /* 0x000fe200078ec0ff */
[----:B------:R1:W-:Y:S01]  /*69d0*/  STSM.16.M88.4 [R70+0x400], R28 ;  /* 0x0004001c46007844 */ /* 0x0003e20000000200 */
[----:B------:R-:W-:Y:S01]  /*69e0*/  F2FP.TF32.F32.PACK_B R5, R5 ;  /* 0x00000005ff05723e */ /* 0x000fe200024050ff */
[----:B------:R-:W-:Y:S01]  /*69f0*/  FMUL R15, R24, R15 ;  /* 0x0000000f180f7220 */ /* 0x000fe20000400000 */
[----:B------:R-:W-:Y:S01]  /*6a00*/  F2FP.TF32.F32.PACK_B R6, R6 ;  /* 0x00000006ff06723e */ /* 0x000fe200024050ff */
[C---:B------:R-:W-:Y:S01]  /*6a10*/  FFMA R9, R27.reuse, R3, R9 ;  /* 0x000000031b097223 */ /* 0x040fe20000000009 */
[C---:B------:R-:W-:Y:S01]  /*6a20*/  FFMA R10, R27.reuse, R16, R10 ;  /* 0x000000101b0a7223 */ /* 0x040fe2000000000a */
[----:B------:R-:W-:Y:S01]  /*6a30*/  FFMA R11, R27, R2, R15 ;  /* 0x000000021b0b7223 */ /* 0x000fe2000000000f */
[----:B------:R-:W-:Y:S01]  /*6a40*/  LOP3.LUT R2, R37, 0xffffe000, RZ, 0xc0, !PT ;  /* 0xffffe00025027812 */ /* 0x000fe200078ec0ff */
[----:B------:R-:W-:Y:S01]  /*6a50*/  FFMA R12, R27, R0, R12 ;  /* 0x000000001b0c7223 */ /* 0x000fe2000000000c */
[----:B------:R-:W-:Y:S01]  /*6a60*/  LOP3.LUT R3, R38, 0xffffe000, RZ, 0xc0, !PT ;  /* 0xffffe00026037812 */ /* 0x000fe200078ec0ff */
[C---:B------:R-:W-:Y:S01]  /*6a70*/  FMUL R14, R24.reuse, R18 ;  /* 0x00000012180e7220 */ /* 0x040fe20000400000 */
[----:B------:R-:W-:Y:S01]  /*6a80*/  LOP3.LUT R0, R39, 0xffffe000, RZ, 0xc0, !PT ;  /* 0xffffe00027007812 */ /* 0x000fe200078ec0ff */
[----:B------:R-:W-:Y:S01]  /*6a90*/  FMUL R19, R24, R19 ;  /* 0x0000001318137220 */ /* 0x000fe20000400000 */
[----:B------:R-:W-:Y:S01]  /*6aa0*/  F2FP.TF32.F32.PACK_B R7, R7 ;  /* 0x00000007ff07723e */ /* 0x000fe200024050ff */
[C---:B------:R-:W-:Y:S01]  /*6ab0*/  FFMA R13, R27.reuse, R2, R13 ;  /* 0x000000021b0d7223 */ /* 0x040fe2000000000d */
[C---:B------:R-:W-:Y:S01]  /*6ac0*/  FFMA R14, R27.reuse, R3, R14 ;  /* 0x000000031b0e7223 */ /* 0x040fe2000000000e */
[----:B------:R-:W-:Y:S01]  /*6ad0*/  FFMA R15, R27, R0, R19 ;  /* 0x000000001b0f7223 */ /* 0x000fe20000000013 */
[----:B------:R-:W-:Y:S01]  /*6ae0*/  F2FP.TF32.F32.PACK_B R8, R8 ;  /* 0x00000008ff08723e */ /* 0x000fe200024050ff */
[----:B------:R1:W-:Y:S01]  /*6af0*/  STSM.16.M88.4 [R69+0x400], R4 ;  /* 0x0004000445007844 */ /* 0x0003e20000000200 */
[----:B------:R-:W-:Y:S02]  /*6b00*/  F2FP.TF32.F32.PACK_B R9, R9 ;  /* 0x00000009ff09723e */ /* 0x000fe400024050ff */
[----:B------:R-:W-:Y:S02]  /*6b10*/  F2FP.TF32.F32.PACK_B R10, R10 ;  /* 0x0000000aff0a723e */ /* 0x000fe400024050ff */
[----:B------:R-:W-:Y:S02]  /*6b20*/  F2FP.TF32.F32.PACK_B R11, R11 ;  /* 0x0000000bff0b723e */ /* 0x000fe400024050ff */
[----:B------:R-:W-:Y:S02]  /*6b30*/  F2FP.TF32.F32.PACK_B R12, R12 ;  /* 0x0000000cff0c723e */ /* 0x000fe400024050ff */
[----:B------:R-:W-:Y:S01]  /*6b40*/  F2FP.TF32.F32.PACK_B R13, R13 ;  /* 0x0000000dff0d723e */ /* 0x000fe200024050ff */
[----:B------:R1:W-:Y:S01]  /*6b50*/  STSM.16.M88.4 [R71], R8 ;  /* 0x0000000847007844 */ /* 0x0003e20000000200 */
[----:B------:R-:W-:Y:S02]  /*6b60*/  F2FP.TF32.F32.PACK_B R14, R14 ;  /* 0x0000000eff0e723e */ /* 0x000fe400024050ff */
[----:B------:R-:W-:Y:S05]  /*6b70*/  F2FP.TF32.F32.PACK_B R15, R15 ;  /* 0x0000000fff0f723e */ /* 0x000fea00024050ff */
[----:B------:R1:W-:Y:S01]  /*6b80*/  STSM.16.M88.4 [R72], R12 ;  /* 0x0000000c48007844 */ /* 0x0003e20000000200 */
[----:B------:R-:W-:Y:S01]  /*6b90*/  @!PT LDS RZ, [RZ] ;  /* 0x00000000fffff984 */ /* 0x000fe20000000800 */
[----:B------:R-:W-:Y:S01]  /*6ba0*/  @!PT LDS RZ, [RZ] ;  /* 0x00000000fffff984 */ /* 0x000fe20000000800 */
[----:B------:R-:W-:Y:S01]  /*6bb0*/  @!PT LDS RZ, [RZ] ;  /* 0x00000000fffff984 */ /* 0x000fe20000000800 */
[----:B------:R-:W-:Y:S01]  /*6bc0*/  @!PT LDS RZ, [RZ] ;  /* 0x00000000fffff984 */ /* 0x000fe20000000800 */
[----:B------:R2:W-:Y:S07]  /*6bd0*/  MEMBAR.ALL.CTA ;  /* 0x0000000000007992 */ /* 0x0005ee0000008000 */
[----:B--2---:R-:W2:Y:S02]  /*6be0*/  FENCE.VIEW.ASYNC.S ;  /* 0x00000000000073c6 */ /* 0x004ea40000000000 */
[----:B--2---:R-:W-:Y:S06]  /*6bf0*/  BAR.SYNC.DEFER_BLOCKING 0x1, 0x80 ;  /* 0x0042000000007b1d */ /* 0x004fec0000010000 */
[----:B------:R-:W-:Y:S05]  /*6c00*/  @P0 BRA `(.L_x_106) ;  /* 0x0000000000280947 */ /* 0x000fea0003800000 */
[----:B------:R-:W2:Y:S01]  /*6c10*/  LDCU.64 UR6, c[0x0][0x348] ;  /* 0x00006900ff0677ac */ /* 0x000ea20008000a00 */
[----:B------:R-:W-:Y:S01]  /*6c20*/  UIADD3 UR4, UPT, UPT, UR44, 0x400, URZ ;  /* 0x000004002c047890 */ /* 0x000fe2000fffe0ff */
[----:B------:R-:W-:Y:S05]  /*6c30*/  UMOV UR51, UR36 ;  /* 0x0000002400337c82 */ /* 0x000fea0008000000 */
[----:B------:R-:W-:Y:S04]  /*6c40*/  MOV R57, UR4 ;  /* 0x0000000400397c02 */ /* 0x000fe80008000f00 */
[----:B------:R-:W-:Y:S01]  /*6c50*/  R2UR UR48, R57 ;  /* 0x00000000393072ca */ /* 0x000fe200000e0000 */
[----:B--2---:R-:W-:Y:S04]  /*6c60*/  UIADD3 UR4, UP0, UPT, UR6, 0x680, URZ ;  /* 0x0000068006047890 */ /* 0x004fe8000ff1e0ff */
[----:B------:R-:W-:Y:S09]  /*6c70*/  UIADD3.X UR5, UPT, UPT, URZ, UR7, URZ, UP0, !UPT ;  /* 0x00000007ff057290 */ /* 0x000ff200087fe4ff */
[----:B------:R2:W-:Y:S01]  /*6c80*/  UTMASTG.3D [UR48], [UR4] ;  /* 0x00000030040073b5 */ /* 0x0005e20008010000 */
[----:B------:R0:W-:Y:S01]  /*6c90*/  UTMACMDFLUSH ;  /* 0x00000000000079b7 */ /* 0x0001e20000000000 */
[----:B--2---:R-:W-:Y:S04]  /*6ca0*/  DEPBAR.LE SB0, 0x1 ;  /* 0x000080400000791a */ /* 0x004fe80000000000 */
.L_x_106:
[----:B------:R-:W-:Y:S05]  /*6cb0*/  BSYNC.RECONVERGENT B0 ;  /* 0x0000000000007941 */ /* 0x000fea0003800200 */
.L_x_105:
[----:B------:R-:W-:Y:S01]  /*6cc0*/  BAR.SYNC.DEFER_BLOCKING 0x1, 0x80 ;  /* 0x0042000000007b1d */ /* 0x000fe20000010000 */
[----:B------:R-:W-:Y:S01]  /*6cd0*/  ISETP.NE.AND P1, PT, R68, RZ, PT ;  /* 0x000000ff4400720c */ /* 0x000fe20003f25270 */
[----:B------:R-:W-:Y:S01]  /*6ce0*/  UISETP.NE.AND UP0, UPT, UR52, URZ, UPT ;  /* 0x000000ff3400728c */ /* 0x000fe2000bf05270 */
[----:B------:R-:W-:Y:S11]  /*6cf0*/  LEA R2, R73, UR44, 0x3 ;  /* 0x0000002c49027c11 */ /* 0x000ff6000f8e18ff */
[----:B------:R-:W-:Y:S01]  /*6d00*/  @P1 SHF.L.U32 R3, R62, 0x1f, RZ ;  /* 0x0000001f3e031819 */ /* 0x000fe200000006ff */
[----:B------:R-:W-:Y:S06]  /*6d10*/  BRA.U !UP0, `(.L_x_107) ;  /* 0x0000000108247547 */ /* 0x000fec000b800000 */
[----:B-1----:R-:W-:Y:S01]  /*6d20*/  IMAD.U32 R4, RZ, RZ, UR46 ;  /* 0x0000002eff047e24 */ /* 0x002fe2000f8e00ff */
[----:B------:R-:W-:Y:S01]  /*6d30*/  MOV R0, UR47 ;  /* 0x0000002f00007c02 */ /* 0x000fe20008000f00 */
[----:B------:R-:W-:Y:S03]  /*6d40*/  UIADD3 UR4, UPT, UPT, UR46, 0x1, URZ ;  /* 0x000000012e047890 */ /* 0x000fe6000fffe0ff */
[----:B------:R-:W-:Y:S01]  /*6d50*/  @P1 LEA R4, R4, UR44, 0x3 ;  /* 0x0000002c04041c11 */ /* 0x000fe2000f8e18ff */
[----:B------:R-:W-:Y:S04]  /*6d60*/  UISETP.NE.AND UP0, UPT, UR4, 0x4, UPT ;  /* 0x000000040400788c */ /* 0x000fe8000bf05270 */
[----:B------:R-:W-:Y:S01]  /*6d70*/  @P1 VIADD R4, R4, 0x60 ;  /* 0x0000006004041836 */ /* 0x000fe20000000000 */
[----:B------:R-:W-:Y:S04]  /*6d80*/  USEL UR46, UR4, URZ, UP0 ;  /* 0x000000ff042e7287 */ /* 0x000fe80008000000 */
[----:B------:R-:W-:Y:S04]  /*6d90*/  @P1 PRMT R0, R0, 0x654, R4 ;  /* 0x0000065400001816 */ /* 0x000fe80000000004 */
[----:B------:R2:W-:Y:S04]  /*6da0*/  @P1 SYNCS.ARRIVE.TRANS64.RED.A1T0 RZ, [R0+URZ], RZ ;  /* 0x000000ff00ff19a7 */ /* 0x0005e800081004ff */
.L_x_107:
[----:B------:R-:W3:Y:S01]  /*6db0*/  @P1 SYNCS.PHASECHK.TRANS64.TRYWAIT P0, [R2+URZ+0x40], R3 ;  /* 0x00004003020015a7 */ /* 0x000ee200080011ff */
[----:B------:R-:W-:Y:S01]  /*6dc0*/  BSSY B1, `(.L_x_108) ;  /* 0x0000017000017945 */ /* 0x000fe20003800000 */
[----:B---3--:R-:W-:Y:S03]  /*6dd0*/  @P1 SEL R75, RZ, 0x1, !P0 ;  /* 0x00000001ff4b1807 */ /* 0x008fe60004000000 */
[----:B------:R-:W-:Y:S05]  /*6de0*/  @!P1 BRA `(.L_x_109) ;  /* 0x0000000000509947 */ /* 0x000fea0003800000 */
[----:B------:R-:W-:Y:S01]  /*6df0*/  ISETP.NE.AND P1, PT, R76, RZ, PT ;  /* 0x000000ff4c00720c */ /* 0x000fe20003f25270 */
[----:B------:R-:W-:Y:S01]  /*6e00*/  BSSY B0, `(.L_x_110) ;  /* 0x000000a000007945 */ /* 0x000fe20003800000 */
[----:B------:R-:W-:Y:S11]  /*6e10*/  ISETP.NE.AND P0, PT, R75, RZ, PT ;  /* 0x000000ff4b00720c */ /* 0x000ff60003f05270 */
[----:B-1----:R-:W-:Y:S04]  /*6e20*/  @P1 IMAD R5, R73, 0x2000, R74 ;  /* 0x0000200049051824 */ /* 0x002fe800078e024a */
[----:B------:R-:W-:Y:S05]  /*6e30*/  @P1 VIADD R4, R5, UR44 ;  /* 0x0000002c05041c36 */ /* 0x000fea0008000000 */
[----:B------:R-:W-:Y:S01]  /*6e40*/  @P1 IADD3 R3, PT, PT, R77, R4, RZ ;  /* 0x000000044d031210 */ /* 0x000fe20007ffe0ff */
[----:B------:R-:W-:Y:S01]  /*6e50*/  @P1 IMAD.IADD R4, R63, 0x1, R4 ;  /* 0x000000013f041824 */ /* 0x000fe200078e0204 */
[----:B------:R-:W-:Y:S06]  /*6e60*/  @P0 BRA `(.L_x_111) ;  /* 0x00000000000c0947 */ /* 0x000fec0003800000 */
[----:B--2---:R-:W-:Y:S04]  /*6e70*/  SHF.L.U32 R0, R62, 0x1f, RZ ;  /* 0x0000001f3e007819 */ /* 0x004fe800000006ff */
[----:B------:R-:W1:Y:S02]  /*6e80*/  SYNCS.PHASECHK.TRANS64.TRYWAIT P0, [R2+URZ+0x40], R0 ;  /* 0x00004000020075a7 */ /* 0x000e6400080011ff */
[----:B-1----:R-:W-:Y:S05]  /*6e90*/  @!P0 BRA `(.L_x_112) ;  /* 0x0000002800488947 */ /* 0x002fea0003800000 */
.L_x_111:
[----:B------:R-:W-:Y:S05]  /*6ea0*/  BSYNC B0 ;  /* 0x0000000000007941 */ /* 0x000fea0003800000 */
.L_x_110:
[----:B------:R-:W-:Y:S02]  /*6eb0*/  ISETP.NE.AND P0, PT, R76, RZ, PT ;  /* 0x000000ff4c00720c */ /* 0x000fe40003f05270 */
[----:B------:R-:W-:Y:S11]  /*6ec0*/  IADD3 R73, PT, PT, R73, 0x1, RZ ;  /* 0x0000000149497810 */ /* 0x000ff60007ffe0ff */
[----:B-12---:R-:W-:Y:S01]  /*6ed0*/  @P0 IMAD.IADD R0, R63, 0x1, R3 ;  /* 0x000000013f000824 */ /* 0x006fe200078e0203 */
[----:B------:R-:W-:Y:S05]  /*6ee0*/  @P0 WARPSYNC.ALL ;  /* 0x0000000000000948 */ /* 0x000fea0003800000 */
[----:B------:R3:W4:Y:S04]  /*6ef0*/  @P0 LDSM.16.M88.4 R44, [R5+UR44+0x400] ;  /* 0x0004002c052c083b */ /* 0x0007280008000200 */
[----:B------:R3:W1:Y:S04]  /*6f00*/  @P0 LDSM.16.M88.4 R40, [R4+0x400] ;  /* 0x000400000428083b */ /* 0x0006680000000200 */
[----:B------:R3:W2:Y:S04]  /*6f10*/  @P0 LDSM.16.M88.4 R32, [R3+0x400] ;  /* 0x000400000320083b */ /* 0x0006a80000000200 */
[----:B------:R3:W1:Y:S02]  /*6f20*/  @P0 LDSM.16.M88.4 R36, [R0+0x400] ;  /* 0x000400000024083b */ /* 0x0006640000000200 */
.L_x_109:
[----:B------:R-:W-:Y:S05]  /*6f30*/  BSYNC B1 ;  /* 0x0000000000017941 */ /* 0x000fea0003800000 */
.L_x_108:
[----:B--23--:R-:W-:Y:S05]  /*6f40*/  VIADD R0, R25, 0x20 ;  /* 0x0000002019007836 */ /* 0x00cfea0000000000 */
[----:B------:R-:W-:Y:S04]  /*6f50*/  SHF.R.U32.HI R0, RZ, 0x15, R0 ;  /* 0x00000015ff007819 */ /* 0x000fe80000011600 */
[----:B------:R-:W-:Y:S11]  /*6f60*/  LOP3.LUT P0, RZ, R0, 0x3, R54, 0x48, !PT ;  /* 0x0000000300ff7812 */ /* 0x000ff60007804836 */
[----:B------:R-:W-:Y:S02]  /*6f70*/  @!UPT UIADD3 URZ, UPT, UPT, URZ, URZ, URZ ;  /* 0x000000fffffff290 */ /* 0x000fe4000fffe0ff */
[----:B------:R-:W-:Y:S05]  /*6f80*/  @!P0 BRA `(.L_x_113) ;  /* 0x0000000000408947 */ /* 0x000fea0003800000 */
[----:B------:R-:W2:Y:S01]  /*6f90*/  LDCU.64 UR8, c[0x4][0x70] ;  /* 0x01000e00ff0877ac */ /* 0x000ea20008000a00 */
[----:B------:R-:W-:Y:S01]  /*6fa0*/  MOV R3, 0x0 ;  /* 0x0000000000037802 */ /* 0x000fe20000000f00 */
[----:B-1----:R-:W-:Y:S02]  /*6fb0*/  HFMA2 R12, -RZ, RZ, 0, 5.9604644775390625e-08 ;  /* 0x00000001ff0c7431 */ /* 0x002fe400000001ff */
[----:B------:R-:W-:Y:S02]  /*6fc0*/  IMAD.MOV.U32 R8, RZ, RZ, 0x192 ;  /* 0x00000192ff087424 */ /* 0x000fe400078e00ff */
[----:B------:R-:W-:Y:S01]  /*6fd0*/  IMAD.MOV.U32 R13, RZ, RZ, RZ ;  /* 0x000000ffff0d7224 */ /* 0x000fe200078e00ff */
[----:B------:R-:W1:Y:S01]  /*6fe0*/  LDCU.64 UR6, c[0x4][0x78] ;  /* 0x01000f00ff0677ac */ /* 0x000e620008000a00 */
[----:B------:R-:W3:Y:S01]  /*6ff0*/  LDC.64 R2, c[0x4][R3] ;  /* 0x0100000003027b82 */ /* 0x000ee20000000a00 */
[----:B------:R-:W5:Y:S01]  /*7000*/  LDCU.64 UR4, c[0x4][0x10] ;  /* 0x01000200ff0477ac */ /* 0x000f620008000a00 */
[----:B--2---:R-:W-:Y:S01]  /*7010*/  MOV R5, UR9 ;  /* 0x0000000900057c02 */ /* 0x004fe20008000f00 */
[----:B------:R-:W-:Y:S01]  /*7020*/  IMAD.U32 R4, RZ, RZ, UR8 ;  /* 0x00000008ff047e24 */ /* 0x000fe2000f8e00ff */
[----:B-1----:R-:W-:Y:S01]  /*7030*/  MOV R7, UR7 ;  /* 0x0000000700077c02 */ /* 0x002fe20008000f00 */
[----:B------:R-:W-:Y:S01]  /*7040*/  IMAD.U32 R6, RZ, RZ, UR6 ;  /* 0x00000006ff067e24 */ /* 0x000fe2000f8e00ff */
[----:B-----5:R-:W-:Y:S01]  /*7050*/  MOV R11, UR5 ;  /* 0x00000005000b7c02 */ /* 0x020fe20008000f00 */
[----:B------:R-:W-:Y:S02]  /*7060*/  IMAD.U32 R10, RZ, RZ, UR4 ;  /* 0x00000004ff0a7e24 */ /* 0x000fe4000f8e00ff */
[----:B------:R-:W-:Y:S07]  /*7070*/  LEPC R20, `(.L_x_113) ;  /* 0x000000001014794e */ /* 0x000fee0000000000 */
[----:B---34-:R-:W-:Y:S05]  /*7080*/  CALL.ABS.NOINC R2 ;  /* 0x0000000002007343 */ /* 0x018fea0003c00000 */
.L_x_113:
[----:B------:R-:W-:Y:S01]  /*7090*/  ISETP.NE.AND P6, PT, R68, RZ, PT ;  /* 0x000000ff4400720c */ /* 0x000fe20003fc5270 */
[----:B------:R-:W-:Y:S05]  /*70a0*/  WARPSYNC.ALL ;  /* 0x0000000000007948 */ /* 0x000fea0003800000 */
[----:B------:R-:W-:Y:S01]  /*70b0*/  R2UR UR4, R25 ;  /* 0x00000000190472ca */ /* 0x000fe200000e0000 */
[----:B------:R-:W-:Y:S01]  /*70c0*/  IMAD.U32 R0, RZ, RZ, UR46 ;  /* 0x0000002eff007e24 */ /* 0x000fe2000f8e00ff */
[----:B----4-:R-:W-:Y:S01]  /*70d0*/  LOP3.LUT R20, R44, 0xffffe000, RZ, 0xc0, !PT ;  /* 0xffffe0002c147812 */ /* 0x010fe200078ec0ff */
[----:B------:R-:W-:Y:S01]  /*70e0*/  IMAD.U32 R21, RZ, RZ, UR47 ;  /* 0x0000002fff157e24 */ /* 0x000fe2000f8e00ff */
[----:B------:R-:W-:Y:S01]  /*70f0*/  ISETP.NE.AND P0, PT, R65, RZ, PT ;  /* 0x000000ff4100720c */ /* 0x000fe20003f05270 */
[----:B------:R-:W-:Y:S02]  /*7100*/  BSSY.RECONVERGENT B0, `(.L_x_114) ;  /* 0x000005c000007945 */ /* 0x000fe40003800200 */
[----:B------:R-:W-:Y:S05]  /*7110*/  @P6 LEA R0, R0, UR44, 0x3 ;  /* 0x0000002c00006c11 */ /* 0x000fea000f8e18ff */
[----:B------:R-:W-:Y:S01]  /*7120*/  @P6 VIADD R0, R0, 0x60 ;  /* 0x0000006000006836 */ /* 0x000fe20000000000 */
[----:B-1----:R-:W1:Y:S04]  /*7130*/  LDTM.16dp128bit.x8 R4, tmem[UR4+0x20] ;  /* 0x00002004000479ee */ /* 0x002e680008180000 */
[----:B------:R-:W-:Y:S01]  /*7140*/  @P6 PRMT R21, R21, 0x654, R0 ;  /* 0x0000065415156816 */ /* 0x000fe20000000000 */
[C---:B-1----:R-:W-:Y:S01]  /*7150*/  FMUL R0, R24.reuse, R4 ;  /* 0x0000000418007220 */ /* 0x042fe20000400000 */
[C---:B------:R-:W-:Y:S01]  /*7160*/  FMUL R4, R24.reuse, R8 ;  /* 0x0000000818047220 */ /* 0x040fe20000400000 */
[C---:B------:R-:W-:Y:S01]  /*7170*/  FMUL R8, R24.reuse, R12 ;  /* 0x0000000c18087220 */ /* 0x040fe20000400000 */
[C---:B------:R-:W-:Y:S01]  /*7180*/  FMUL R12, R24.reuse, R16 ;  /* 0x00000010180c7220 */ /* 0x040fe20000400000 */
[----:B------:R-:W-:Y:S01]  /*7190*/  LOP3.LUT R16, R45, 0xffffe000, RZ, 0xc0, !PT ;  /* 0xffffe0002d107812 */ /* 0x000fe200078ec0ff */
[C---:B------:R-:W-:Y:S01]  /*71a0*/  FMUL R2, R24.reuse, R5 ;  /* 0x0000000518027220 */ /* 0x040fe20000400000 */
[C---:B------:R-:W-:Y:S01]  /*71b0*/  FMUL R3, R24.reuse, R6 ;  /* 0x0000000618037220 */ /* 0x040fe20000400000 */
[----:B------:R-:W-:Y:S01]  /*71c0*/  FMUL R5, R24, R9 ;  /* 0x0000000918057220 */ /* 0x000fe20000400000 */
[----:B------:R-:W-:Y:S01]  /*71d0*/  FFMA R28, R27, R20, R0 ;  /* 0x000000141b1c7223 */ /* 0x000fe20000000000 */
[----:B------:R-:W-:Y:S01]  /*71e0*/  LOP3.LUT R0, R46, 0xffffe000, RZ, 0xc0, !PT ;  /* 0xffffe0002e007812 */ /* 0x000fe200078ec0ff */
[C---:B------:R-:W-:Y:S01]  /*71f0*/  FMUL R6, R24.reuse, R10 ;  /* 0x0000000a18067220 */ /* 0x040fe20000400000 */
[C---:B------:R-:W-:Y:S01]  /*7200*/  FMUL R9, R24.reuse, R13 ;  /* 0x0000000d18097220 */ /* 0x040fe20000400000 */
[C---:B------:R-:W-:Y:S01]  /*7210*/  FMUL R10, R24.reuse, R14 ;  /* 0x0000000e180a7220 */ /* 0x040fe20000400000 */
[----:B------:R-:W-:Y:S01]  /*7220*/  F2FP.TF32.F32.PACK_B R28, R28 ;  /* 0x0000001cff1c723e */ /* 0x000fe200024050ff */
[C---:B------:R-:W-:Y:S01]  /*7230*/  FMUL R13, R24.reuse, R17 ;  /* 0x00000011180d7220 */ /* 0x040fe20000400000 */
[----:B------:R-:W-:Y:S01]  /*7240*/  LOP3.LUT R17, R47, 0xffffe000, RZ, 0xc0, !PT ;  /* 0xffffe0002f117812 */ /* 0x000fe200078ec0ff */
[----:B------:R-:W-:Y:S01]  /*7250*/  FMUL R14, R24, R18 ;  /* 0x00000012180e7220 */ /* 0x000fe20000400000 */
[----:B------:R-:W-:Y:S01]  /*7260*/  LOP3.LUT R18, R40, 0xffffe000, RZ, 0xc0, !PT ;  /* 0xffffe00028127812 */ /* 0x000fe200078ec0ff */
[----:B------:R-:W-:Y:S01]  /*7270*/  FFMA R29, R27, R16, R2 ;  /* 0x000000101b1d7223 */ /* 0x000fe20000000002 */
[----:B------:R-:W-:Y:S01]  /*7280*/  LOP3.LUT R2, R41, 0xffffe000, RZ, 0xc0, !PT ;  /* 0xffffe00029027812 */ /* 0x000fe200078ec0ff */
[----:B------:R-:W-:Y:S01]  /*7290*/  FMUL R7, R24, R7 ;  /* 0x0000000718077220 */ /* 0x000fe20000400000 */
[----:B------:R-:W-:Y:S01]  /*72a0*/  LOP3.LUT R16, R33, 0xffffe000, RZ, 0xc0, !PT ;  /* 0xffffe00021107812 */ /* 0x000fe200078ec0ff */
[C---:B------:R-:W-:Y:S01]  /*72b0*/  FFMA R30, R27.reuse, R0, R3 ;  /* 0x000000001b1e7223 */ /* 0x040fe20000000003 */
[----:B------:R-:W-:Y:S01]  /*72c0*/  LOP3.LUT R0, R42, 0xffffe000, RZ, 0xc0, !PT ;  /* 0xffffe0002a007812 */ /* 0x000fe200078ec0ff */
[C---:B------:R-:W-:Y:S01]  /*72d0*/  FFMA R31, R27.reuse, R17, R7 ;  /* 0x000000111b1f7223 */ /* 0x040fe20000000007 */
[----:B------:R-:W-:Y:S01]  /*72e0*/  LOP3.LUT R3, R32, 0xffffe000, RZ, 0xc0, !PT ;  /* 0xffffe00020037812 */ /* 0x000fe200078ec0ff */
[C---:B------:R-:W-:Y:S01]  /*72f0*/  FFMA R4, R27.reuse, R18, R4 ;  /* 0x000000121b047223 */ /* 0x040fe20000000004 */
[----:B------:R-:W-:Y:S01]  /*7300*/  F2FP.TF32.F32.PACK_B R29, R29 ;  /* 0x0000001dff1d723e */ /* 0x000fe200024050ff */
[----:B------:R-:W-:Y:S01]  /*7310*/  FFMA R5, R27, R2, R5 ;  /* 0x000000021b057223 */ /* 0x000fe20000000005 */
[----:B------:R-:W-:Y:S01]  /*7320*/  LOP3.LUT R2, R43, 0xffffe000, RZ, 0xc0, !PT ;  /* 0xffffe0002b027812 */ /* 0x000fe200078ec0ff */
[----:B------:R-:W-:Y:S01]  /*7330*/  FMUL R11, R24, R11 ;  /* 0x0000000b180b7220 */ /* 0x000fe20000400000 */
[----:B------:R-:W-:Y:S01]  /*7340*/  F2FP.TF32.F32.PACK_B R30, R30 ;  /* 0x0000001eff1e723e */ /* 0x000fe200024050ff */
[C---:B------:R-:W-:Y:S01]  /*7350*/  FFMA R6, R27.reuse, R0, R6 ;  /* 0x000000001b067223 */ /* 0x040fe20000000006 */
[----:B------:R-:W-:Y:S01]  /*7360*/  LOP3.LUT R0, R34, 0xffffe000, RZ, 0xc0, !PT ;  /* 0xffffe00022007812 */ /* 0x000fe200078ec0ff */
[----:B------:R-:W-:Y:S01]  /*7370*/  FFMA R7, R27, R2, R11 ;  /* 0x000000021b077223 */ /* 0x000fe2000000000b */
[----:B------:R-:W-:Y:S01]  /*7380*/  LOP3.LUT R2, R35, 0xffffe000, RZ, 0xc0, !PT ;  /* 0xffffe00023027812 */ /* 0x000fe200078ec0ff */
[----:B------:R-:W-:Y:S01]  /*7390*/  FFMA R8, R27, R3, R8 ;  /* 0x000000031b087223 */ /* 0x000fe20000000008 */
[----:B------:R-:W-:Y:S01]  /*73a0*/  LOP3.LUT R3, R37, 0xffffe000, RZ, 0xc0, !PT ;  /* 0xffffe00025037812 */ /* 0x000fe200078ec0ff */
[C---:B------:R-:W-:Y:S01]  /*73b0*/  FFMA R9, R27.reuse, R16, R9 ;  /* 0x000000101b097223 */ /* 0x040fe20000000009 */
[----:B------:R-:W-:Y:S01]  /*73c0*/  F2FP.TF32.F32.PACK_B R31, R31 ;  /* 0x0000001fff1f723e */ /* 0x000fe200024050ff */
[----:B------:R-:W-:Y:S01]  /*73d0*/  FMUL R15, R24, R15 ;  /* 0x0000000f180f7220 */ /* 0x000fe20000400000 */
[----:B------:R-:W-:Y:S01]  /*73e0*/  LOP3.LUT R16, R38, 0xffffe000, RZ, 0xc0, !PT ;  /* 0xffffe00026107812 */ /* 0x000fe200078ec0ff */
[C---:B------:R-:W-:Y:S01]  /*73f0*/  FFMA R10, R27.reuse, R0, R10 ;  /* 0x000000001b0a7223 */ /* 0x040fe2000000000a */
[----:B------:R-:W-:Y:S01]  /*7400*/  LOP3.LUT R0, R36, 0xffffe000, RZ, 0xc0, !PT ;  /* 0xffffe00024007812 */ /* 0x000fe200078ec0ff */
[----:B------:R-:W-:Y:S01]  /*7410*/  FFMA R11, R27, R2, R15 ;  /* 0x000000021b0b7223 */ /* 0x000fe2000000000f */
[----:B------:R-:W-:Y:S01]  /*7420*/  LOP3.LUT R2, R39, 0xffffe000, RZ, 0xc0, !PT ;  /* 0xffffe00027027812 */ /* 0x000fe200078ec0ff */
[----:B------:R1:W-:Y:S01]  /*7430*/  STSM.16.M88.4 [R70+0x2400], R28 ;  /* 0x0024001c46007844 */ /* 0x0003e20000000200 */
[----:B------:R-:W-:Y:S01]  /*7440*/  F2FP.TF32.F32.PACK_B R4, R4 ;  /* 0x00000004ff04723e */ /* 0x000fe200024050ff */
[----:B------:R-:W-:Y:S01]  /*7450*/  FMUL R19, R24, R19 ;  /* 0x0000001318137220 */ /* 0x000fe20000400000 */
[----:B------:R-:W-:Y:S01]  /*7460*/  F2FP.TF32.F32.PACK_B R5, R5 ;  /* 0x00000005ff05723e */ /* 0x000fe200024050ff */
[C---:B------:R-:W-:Y:S01]  /*7470*/  FFMA R12, R27.reuse, R0, R12 ;  /* 0x000000001b0c7223 */ /* 0x040fe2000000000c */
[----:B------:R-:W-:Y:S01]  /*7480*/  F2FP.TF32.F32.PACK_B R6, R6 ;  /* 0x00000006ff06723e */ /* 0x000fe200024050ff */
[C---:B------:R-:W-:Y:S01]  /*7490*/  FFMA R13, R27.reuse, R3, R13 ;  /* 0x000000031b0d7223 */ /* 0x040fe2000000000d */
[----:B------:R-:W-:Y:S01]  /*74a0*/  F2FP.TF32.F32.PACK_B R7, R7 ;  /* 0x00000007ff07723e */ /* 0x000fe200024050ff */
[C---:B------:R-:W-:Y:S01]  /*74b0*/  FFMA R14, R27.reuse, R16, R14 ;  /* 0x000000101b0e7223 */ /* 0x040fe2000000000e */
[----:B------:R-:W-:Y:S01]  /*74c0*/  FFMA R15, R27, R2, R19 ;  /* 0x000000021b0f7223 */ /* 0x000fe20000000013 */
[----:B------:R-:W-:Y:S02]  /*74d0*/  F2FP.TF32.F32.PACK_B R8, R8 ;  /* 0x00000008ff08723e */ /* 0x000fe400024050ff */
[----:B------:R1:W-:Y:S01]  /*74e0*/  STSM.16.M88.4 [R69+0x2400], R4 ;  /* 0x0024000445007844 */ /* 0x0003e20000000200 */
[----:B------:R-:W-:Y:S02]  /*74f0*/  F2FP.TF32.F32.PACK_B R9, R9 ;  /* 0x00000009ff09723e */ /* 0x000fe400024050ff */
[----:B------:R-:W-:Y:S02]  /*7500*/  F2FP.TF32.F32.PACK_B R10, R10 ;  /* 0x0000000aff0a723e */ /* 0x000fe400024050ff */
[----:B------:R-:W-:Y:S02]  /*7510*/  F2FP.TF32.F32.PACK_B R11, R11 ;  /* 0x0000000bff0b723e */ /* 0x000fe400024050ff */
[----:B------:R-:W-:Y:S02]  /*7520*/  F2FP.TF32.F32.PACK_B R12, R12 ;  /* 0x0000000cff0c723e */ /* 0x000fe400024050ff */
[----:B------:R-:W-:Y:S01]  /*7530*/  F2FP.TF32.F32.PACK_B R13, R13 ;  /* 0x0000000dff0d723e */ /* 0x000fe200024050ff */
[----:B------:R1:W-:Y:S01]  /*7540*/  STSM.16.M88.4 [R71+0x2000], R8 ;  /* 0x0020000847007844 */ /* 0x0003e20000000200 */
[----:B------:R-:W-:Y:S02]  /*7550*/  F2FP.TF32.F32.PACK_B R14, R14 ;  /* 0x0000000eff0e723e */ /* 0x000fe400024050ff */
[----:B------:R-:W-:Y:S02]  /*7560*/  F2FP.TF32.F32.PACK_B R15, R15 ;  /* 0x0000000fff0f723e */ /* 0x000fe400024050ff */
[----:B------:R-:W-:Y:S02]  /*7570*/  LEA R0, R73, UR44, 0x3 ;  /* 0x0000002c49007c11 */ /* 0x000fe4000f8e18ff */
[----:B------:R-:W-:Y:S01]  /*7580*/  @P6 SHF.L.U32 R2, R62, 0x1f, RZ ;  /* 0x0000001f3e026819 */ /* 0x000fe200000006ff */
[----:B------:R1:W-:Y:S01]  /*7590*/  STSM.16.M88.4 [R72+0x2000], R12 ;  /* 0x0020000c48007844 */ /* 0x0003e20000000200 */
        /* <DEDUP_REMOVED lines=9> */
[----:B------:R-:W-:Y:S02]  /*7630*/  UIADD3 UR9, UPT, UPT, UR49, 0x20, URZ ;  /* 0x0000002031097890 */ /* 0x000fe4000fffe0ff */
[----:B------:R-:W-:Y:S01]  /*7640*/  UIADD3 UR8, UPT, UPT, UR44, 0x2400, URZ ;  /* 0x000024002c087890 */ /* 0x000fe2000fffe0ff */
[----:B------:R-:W-:Y:S01]  /*7650*/  UMOV UR10, UR50 ;  /* 0x00000032000a7c82 */ /* 0x000fe20008000000 */
[----:B------:R-:W-:Y:S01]  /*7660*/  UMOV UR11, UR36 ;  /* 0x00000024000b7c82 */ /* 0x000fe20008000000 */
[----:B--2---:R-:W-:Y:S04]  /*7670*/  UIADD3 UR4, UP0, UPT, UR6, 0x680, URZ ;  /* 0x0000068006047890 */ /* 0x004fe8000ff1e0ff */
[----:B------:R-:W-:Y:S09]  /*7680*/  UIADD3.X UR5, UPT, UPT, URZ, UR7, URZ, UP0, !UPT ;  /* 0x00000007ff057290 */ /* 0x000ff200087fe4ff */
[----:B------:R2:W-:Y:S01]  /*7690*/  UTMASTG.3D [UR8], [UR4] ;  /* 0x00000008040073b5 */ /* 0x0005e20008010000 */
[----:B------:R0:W-:Y:S01]  /*76a0*/  UTMACMDFLUSH ;  /* 0x00000000000079b7 */ /* 0x0001e20000000000 */
[----:B--2---:R-:W-:Y:S04]  /*76b0*/  DEPBAR.LE SB0, 0x1 ;  /* 0x000080400000791a */ /* 0x004fe80000000000 */
.L_x_115:
[----:B------:R-:W-:Y:S05]  /*76c0*/  BSYNC.RECONVERGENT B0 ;  /* 0x0000000000007941 */ /* 0x000fea0003800200 */
.L_x_114:
[----:B------:R-:W-:Y:S01]  /*76d0*/  BAR.SYNC.DEFER_BLOCKING 0x1, 0x80 ;  /* 0x0042000000007b1d */ /* 0x000fe20000010000 */
[----:B------:R-:W-:Y:S04]  /*76e0*/  UIADD3 UR4, UPT, UPT, UR46, 0x1, URZ ;  /* 0x000000012e047890 */ /* 0x000fe8000fffe0ff */
[----:B------:R-:W-:Y:S04]  /*76f0*/  UISETP.NE.AND UP0, UPT, UR4, 0x4, UPT ;  /* 0x000000040400788c */ /* 0x000fe8000bf05270 */
[----:B------:R-:W-:Y:S01]  /*7700*/  USEL UR45, UR4, URZ, UP0 ;  /* 0x000000ff042d7287 */ /* 0x000fe20008000000 */
[----:B------:R2:W-:Y:S01]  /*7710*/  @P6 SYNCS.ARRIVE.TRANS64.RED.A1T0 RZ, [R21+URZ], RZ ;  /* 0x000000ff15ff69a7 */ /* 0x0005e200081004ff */
[----:B------:R-:W-:Y:S01]  /*7720*/  BSSY B1, `(.L_x_116) ;  /* 0x0000018000017945 */ /* 0x000fe20003800000 */
[----:B------:R-:W3:Y:S02]  /*7730*/  @P6 SYNCS.PHASECHK.TRANS64.TRYWAIT P0, [R0+URZ+0x40], R2 ;  /* 0x00004002000065a7 */ /* 0x000ee400080011ff */
[----:B---3--:R-:W-:Y:S01]  /*7740*/  @P6 SEL R75, RZ, 0x1, !P0 ;  /* 0x00000001ff4b6807 */ /* 0x008fe20004000000 */
[----:B--2---:R-:W-:Y:S06]  /*7750*/  @!P6 BRA `(.L_x_117) ;  /* 0x000000000050e947 */ /* 0x004fec0003800000 */
        /* <DEDUP_REMOVED lines=8> */
[----:B------:R-:W-:Y:S04]  /*77e0*/  SHF.L.U32 R5, R62, 0x1f, RZ ;  /* 0x0000001f3e057819 */ /* 0x000fe800000006ff */
[----:B------:R-:W1:Y:S02]  /*77f0*/  SYNCS.PHASECHK.TRANS64.TRYWAIT P0, [R0+URZ+0x40], R5 ;  /* 0x00004005000075a7 */ /* 0x000e6400080011ff */
[----:B-1----:R-:W-:Y:S05]  /*7800*/  @!P0 BRA `(.L_x_120) ;  /* 0x0000002000008947 */ /* 0x002fea0003800000 */
.L_x_119:
[----:B------:R-:W-:Y:S05]  /*7810*/  BSYNC B0 ;  /* 0x0000000000007941 */ /* 0x000fea0003800000 */
.L_x_118:
[----:B------:R-:W-:Y:S02]  /*7820*/  ISETP.NE.AND P0, PT, R76, RZ, PT ;  /* 0x000000ff4c00720c */ /* 0x000fe40003f05270 */
[----:B------:R-:W-:Y:S11]  /*7830*/  IADD3 R73, PT, PT, R73, 0x1, RZ ;  /* 0x0000000149497810 */ /* 0x000ff60007ffe0ff */
[----:B-1----:R-:W-:Y:S01]  /*7840*/  @P0 IMAD.IADD R0, R63, 0x1, R2 ;  /* 0x000000013f000824 */ /* 0x002fe200078e0202 */
[----:B------:R-:W-:Y:S05]  /*7850*/  @P0 WARPSYNC.ALL ;  /* 0x0000000000000948 */ /* 0x000fea0003800000 */
[----:B------:R2:W3:Y:S04]  /*7860*/  @P0 LDSM.16.M88.4 R44, [R4+UR44+0x400] ;  /* 0x0004002c042c083b */ /* 0x0004e80008000200 */
[----:B------:R2:W4:Y:S04]  /*7870*/  @P0 LDSM.16.M88.4 R40, [R3+0x400] ;  /* 0x000400000328083b */ /* 0x0005280000000200 */
[----:B------:R2:W1:Y:S04]  /*7880*/  @P0 LDSM.16.M88.4 R32, [R2+0x400] ;  /* 0x000400000220083b */ /* 0x0004680000000200 */
[----:B------:R2:W1:Y:S02]  /*7890*/  @P0 LDSM.16.M88.4 R36, [R0+0x400] ;  /* 0x000400000024083b */ /* 0x0004640000000200 */
.L_x_117:
[----:B------:R-:W-:Y:S05]  /*78a0*/  BSYNC B1 ;  /* 0x0000000000017941 */ /* 0x000fea0003800000 */
.L_x_116:
[----:B--2---:R-:W-:Y:S05]  /*78b0*/  VIADD R0, R25, 0x40 ;  /* 0x0000004019007836 */ /* 0x004fea0000000000 */
        /* <DEDUP_REMOVED lines=20> */
.L_x_121:
[----:B------:R-:W-:Y:S01]  /*7a00*/  ISETP.NE.AND P6, PT, R68, RZ, PT ;  /* 0x000000ff4400720c */ /* 0x000fe20003fc5270 */
[----:B------:R-:W-:Y:S05]  /*7a10*/  WARPSYNC.ALL ;  /* 0x0000000000007948 */ /* 0x000fea0003800000 */
[----:B------:R-:W-:Y:S01]  /*7a20*/  R2UR UR4, R25 ;  /* 0x00000000190472ca */ /* 0x000fe200000e0000 */
[----:B------:R-:W-:Y:S01]  /*7a30*/  IMAD.U32 R0, RZ, RZ, UR45 ;  /* 0x0000002dff007e24 */ /* 0x000fe2000f8e00ff */
[----:B---3--:R-:W-:Y:S01]  /*7a40*/  LOP3.LUT R20, R44, 0xffffe000, RZ, 0xc0, !PT ;  /* 0xffffe0002c147812 */ /* 0x008fe200078ec0ff */
        /* <DEDUP_REMOVED lines=24> */
[----:B----4-:R-:W-:Y:S01]  /*7bd0*/  LOP3.LUT R18, R40, 0xffffe000, RZ, 0xc0, !PT ;  /* 0xffffe00028127812 */ /* 0x010fe200078ec0ff */
        /* <DEDUP_REMOVED lines=69> */
.L_x_123:
[----:B------:R-:W-:Y:S05]  /*8030*/  BSYNC.RECONVERGENT B0 ;  /* 0x0000000000007941 */ /* 0x000fea0003800200 */
.L_x_122:
        /* <DEDUP_REMOVED lines=12> */
[----:B------:R-:W-:Y:S04]  /*8100*/  @P1 IMAD R73, R73, 0x2000, R74 ;  /* 0x0000200049491824 */ /* 0x000fe800078e024a */
[----:B------:R-:W-:Y:S05]  /*8110*/  @P1 VIADD R3, R73, UR44 ;  /* 0x0000002c49031c36 */ /* 0x000fea0008000000 */
[----:B------:R-:W-:Y:S01]  /*8120*/  @P1 IADD3 R77, PT, PT, R77, R3, RZ ;  /* 0x000000034d4d1210 */ /* 0x000fe20007ffe0ff */
[----:B------:R-:W-:Y:S01]  /*8130*/  @P1 IMAD.IADD R3, R63, 0x1, R3 ;  /* 0x000000013f031824 */ /* 0x000fe200078e0203 */
[----:B------:R-:W-:Y:S06]  /*8140*/  @P0 BRA `(.L_x_127) ;  /* 0x00000000000c0947 */ /* 0x000fec0003800000 */
[----:B------:R-:W-:Y:S04]  /*8150*/  SHF.L.U32 R0, R62, 0x1f, RZ ;  /* 0x0000001f3e007819 */ /* 0x000fe800000006ff */
[----:B------:R-:W2:Y:S02]  /*8160*/  SYNCS.PHASECHK.TRANS64.TRYWAIT P0, [R2+URZ+0x40], R0 ;  /* 0x00004000020075a7 */ /* 0x000ea400080011ff */
[----:B--2---:R-:W-:Y:S05]  /*8170*/  @!P0 BRA `(.L_x_128) ;  /* 0x0000001400b88947 */ /* 0x004fea0003800000 */
.L_x_127:
[----:B------:R-:W-:Y:S05]  /*8180*/  BSYNC B0 ;  /* 0x0000000000007941 */ /* 0x000fea0003800000 */
.L_x_126:
[----:B------:R-:W-:Y:S11]  /*8190*/  ISETP.NE.AND P0, PT, R76, RZ, PT ;  /* 0x000000ff4c00720c */ /* 0x000ff60003f05270 */
[----:B------:R-:W-:Y:S02]  /*81a0*/  @!UPT UIADD3 URZ, UPT, UPT, URZ, URZ, URZ ;  /* 0x000000fffffff290 */ /* 0x000fe4000fffe0ff */
[----:B--2---:R-:W-:Y:S01]  /*81b0*/  @P0 IADD3 R0, PT, PT, R63, R77, RZ ;  /* 0x0000004d3f000210 */ /* 0x004fe20007ffe0ff */
[----:B------:R-:W-:Y:S05]  /*81c0*/  @P0 WARPSYNC.ALL ;  /* 0x0000000000000948 */ /* 0x000fea0003800000 */
[----:B------:R2:W3:Y:S04]  /*81d0*/  @P0 LDSM.16.M88.4 R44, [R73+UR44+0x400] ;  /* 0x0004002c492c083b */ /* 0x0004e80008000200 */
[----:B------:R2:W4:Y:S04]  /*81e0*/  @P0 LDSM.16.M88.4 R40, [R3+0x400] ;  /* 0x000400000328083b */ /* 0x0005280000000200 */
[----:B------:R2:W1:Y:S04]  /*81f0*/  @P0 LDSM.16.M88.4 R32, [R77+0x400] ;  /* 0x000400004d20083b */ /* 0x0004680000000200 */
[----:B------:R2:W1:Y:S02]  /*8200*/  @P0 LDSM.16.M88.4 R36, [R0+0x400] ;  /* 0x000400000024083b */ /* 0x0004640000000200 */
.L_x_125:
[----:B------:R-:W-:Y:S05]  /*8210*/  BSYNC B1 ;  /* 0x0000000000017941 */ /* 0x000fea0003800000 */
.L_x_124:
        /* <DEDUP_REMOVED lines=21> */
.L_x_129:
[----:B------:R-:W-:Y:S01]  /*8370*/  ISETP.NE.AND P0, PT, R65, RZ, PT ;  /* 0x000000ff4100720c */ /* 0x000fe20003f05270 */
[----:B------:R-:W-:Y:S05]  /*8380*/  WARPSYNC.ALL ;  /* 0x0000000000007948 */ /* 0x000fea0003800000 */
[----:B------:R-:W-:Y:S01]  /*8390*/  R2UR UR4, R25 ;  /* 0x00000000190472ca */ /* 0x000fe200000e0000 */
[----:B------:R-:W-:Y:S01]  /*83a0*/  BSSY.RECONVERGENT B0, `(.L_x_130) ;  /* 0x000005d000007945 */ /* 0x000fe20003800200 */
[----:B---3--:R-:W-:Y:S02]  /*83b0*/  LOP3.LUT R0, R44, 0xffffe000, RZ, 0xc0, !PT ;  /* 0xffffe0002c007812 */ /* 0x008fe400078ec0ff */
[----:B------:R-:W-:Y:S02]  /*83c0*/  LOP3.LUT R2, R45, 0xffffe000, RZ, 0xc0, !PT ;  /* 0xffffe0002d027812 */ /* 0x000fe400078ec0ff */
[----:B------:R-:W-:Y:S02]  /*83d0*/  LOP3.LUT R3, R46, 0xffffe000, RZ, 0xc0, !PT ;  /* 0xffffe0002e037812 */ /* 0x000fe400078ec0ff */
[----:B------:R-:W-:Y:S02]  /*83e0*/  LOP3.LUT R20, R47, 0xffffe000, RZ, 0xc0, !PT ;  /* 0xffffe0002f147812 */ /* 0x000fe400078ec0ff */
[----:B----4-:R-:W-:Y:S02]  /*83f0*/  LOP3.LUT R21, R40, 0xffffe000, RZ, 0xc0, !PT ;  /* 0xffffe00028157812 */ /* 0x010fe400078ec0ff */
[----:B------:R-:W-:Y:S01]  /*8400*/  LOP3.LUT R25, R41, 0xffffe000, RZ, 0xc0, !PT ;  /* 0xffffe00029197812 */ /* 0x000fe200078ec0ff */
[----:B-1----:R-:W1:Y:S01]  /*8410*/  LDTM.16dp128bit.x8 R4, tmem[UR4+0x60] ;  /* 0x00006004000479ee */ /* 0x002e620008180000 */
[----:B------:R-:W-:Y:S01]  /*8420*/  R2UR UR4, R26 ;  /* 0x000000001a0472ca */ /* 0x000fe200000e0000 */
[----:B------:R-:W-:Y:S01]  /*8430*/  NOP ;  /* 0x0000000000007918 */ /* 0x000fe20000000000 */
[----:B------:R-:W-:Y:S02]  /*8440*/  LOP3.LUT R26, R42, 0xffffe000, RZ, 0xc0, !PT ;  /* 0xffffe0002a1a7812 */ /* 0x000fe400078ec0ff */
[----:B------:R-:W-:Y:S02]  /*8450*/  LOP3.LUT R28, R43, 0xffffe000, RZ, 0xc0, !PT ;  /* 0xffffe0002b1c7812 */ /* 0x000fe400078ec0ff */
[----:B------:R-:W-:Y:S02]  /*8460*/  LOP3.LUT R29, R32, 0xffffe000, RZ, 0xc0, !PT ;  /* 0xffffe000201d7812 */ /* 0x000fe400078ec0ff */
[----:B------:R-:W-:Y:S02]  /*8470*/  LOP3.LUT R30, R33, 0xffffe000, RZ, 0xc0, !PT ;  /* 0xffffe000211e7812 */ /* 0x000fe400078ec0ff */
[----:B------:R-:W-:Y:S02]  /*8480*/  LOP3.LUT R31, R34, 0xffffe000, RZ, 0xc0, !PT ;  /* 0xffffe000221f7812 */ /* 0x000fe400078ec0ff */
[----:B------:R-:W-:Y:S01]  /*8490*/  LOP3.LUT R32, R35, 0xffffe000, RZ, 0xc0, !PT ;  /* 0xffffe00023207812 */ /* 0x000fe200078ec0ff */
[----:B------:R-:W-:Y:S01]  /*84a0*/  UIADD3 UR4, UPT, UPT, UR4, 0xd0, URZ ;  /* 0x000000d004047890 */ /* 0x000fe2000fffe0ff */
[----:B------:R-:W-:Y:S02]  /*84b0*/  LOP3.LUT R33, R36, 0xffffe000, RZ, 0xc0, !PT ;  /* 0xffffe00024217812 */ /* 0x000fe400078ec0ff */
[----:B------:R-:W-:Y:S01]  /*84c0*/  LOP3.LUT R34, R37, 0xffffe000, RZ, 0xc0, !PT ;  /* 0xffffe00025227812 */ /* 0x000fe200078ec0ff */
[----:B------:R-:W-:Y:S01]  /*84d0*/  UPRMT UR4, UR47, 0x654, UR4 ;  /* 0x000006542f047896 */ /* 0x000fe20008000004 */
[----:B------:R-:W-:Y:S02]  /*84e0*/  LOP3.LUT R35, R38, 0xffffe000, RZ, 0xc0, !PT ;  /* 0xffffe00026237812 */ /* 0x000fe400078ec0ff */
[----:B------:R-:W-:Y:S01]  /*84f0*/  LOP3.LUT R36, R39, 0xffffe000, RZ, 0xc0, !PT ;  /* 0xffffe00027247812 */ /* 0x000fe200078ec0ff */
[C---:B-1----:R-:W-:Y:S01]  /*8500*/  FMUL R4, R24.reuse, R4 ;  /* 0x0000000418047220 */ /* 0x042fe20000400000 */
[C---:B------:R-:W-:Y:S01]  /*8510*/  FMUL R5, R24.reuse, R5 ;  /* 0x0000000518057220 */ /* 0x040fe20000400000 */
[C---:B------:R-:W-:Y:S01]  /*8520*/  FMUL R6, R24.reuse, R6 ;  /* 0x0000000618067220 */ /* 0x040fe20000400000 */
[C---:B------:R-:W-:Y:S01]  /*8530*/  FMUL R7, R24.reuse, R7 ;  /* 0x0000000718077220 */ /* 0x040fe20000400000 */
[C---:B------:R-:W-:Y:S01]  /*8540*/  FFMA R4, R27.reuse, R0, R4 ;  /* 0x000000001b047223 */ /* 0x040fe20000000004 */
[C---:B------:R-:W-:Y:S01]  /*8550*/  FMUL R8, R24.reuse, R8 ;  /* 0x0000000818087220 */ /* 0x040fe20000400000 */
[C---:B------:R-:W-:Y:S01]  /*8560*/  FFMA R5, R27.reuse, R2, R5 ;  /* 0x000000021b057223 */ /* 0x040fe20000000005 */
[C---:B------:R-:W-:Y:S01]  /*8570*/  FMUL R9, R24.reuse, R9 ;  /* 0x0000000918097220 */ /* 0x040fe20000400000 */
[C---:B------:R-:W-:Y:S01]  /*8580*/  FFMA R6, R27.reuse, R3, R6 ;  /* 0x000000031b067223 */ /* 0x040fe20000000006 */
[----:B------:R-:W-:Y:S01]  /*8590*/  F2FP.TF32.F32.PACK_B R4, R4 ;  /* 0x00000004ff04723e */ /* 0x000fe200024050ff */
[C---:B------:R-:W-:Y:S01]  /*85a0*/  FMUL R10, R24.reuse, R10 ;  /* 0x0000000a180a7220 */ /* 0x040fe20000400000 */
[----:B------:R-:W-:Y:S01]  /*85b0*/  F2FP.TF32.F32.PACK_B R5, R5 ;  /* 0x00000005ff05723e */ /* 0x000fe200024050ff */
[C---:B------:R-:W-:Y:S01]  /*85c0*/  FFMA R7, R27.reuse, R20, R7 ;  /* 0x000000141b077223 */ /* 0x040fe20000000007 */
[C---:B------:R-:W-:Y:S01]  /*85d0*/  FMUL R11, R24.reuse, R11 ;  /* 0x0000000b180b7220 */ /* 0x040fe20000400000 */
        /* <DEDUP_REMOVED lines=8> */
[----:B------:R-:W-:Y:S01]  /*8660*/  F2FP.TF32.F32.PACK_B R6, R6 ;  /* 0x00000006ff06723e */ /* 0x000fe200024050ff */
[C---:B------:R-:W-:Y:S01]  /*8670*/  FFMA R12, R27.reuse, R29, R12 ;  /* 0x0000001d1b0c7223 */ /* 0x040fe2000000000c */
[----:B------:R-:W-:Y:S01]  /*8680*/  F2FP.TF32.F32.PACK_B R7, R7 ;  /* 0x00000007ff07723e */ /* 0x000fe200024050ff */
[C---:B------:R-:W-:Y:S01]  /*8690*/  FMUL R16, R24.reuse, R16 ;  /* 0x0000001018107220 */ /* 0x040fe20000400000 */
[C---:B------:R-:W-:Y:S01]  /*86a0*/  FFMA R13, R27.reuse, R30, R13 ;  /* 0x0000001e1b0d7223 */ /* 0x040fe2000000000d */
[C---:B------:R-:W-:Y:S01]  /*86b0*/  FMUL R17, R24.reuse, R17 ;  /* 0x0000001118117220 */ /* 0x040fe20000400000 */
[C---:B------:R-:W-:Y:S01]  /*86c0*/  FFMA R14, R27.reuse, R31, R14 ;  /* 0x0000001f1b0e7223 */ /* 0x040fe2000000000e */
[C---:B------:R-:W-:Y:S01]  /*86d0*/  FMUL R18, R24.reuse, R18 ;  /* 0x0000001218127220 */ /* 0x040fe20000400000 */
[C---:B------:R-:W-:Y:S01]  /*86e0*/  FFMA R15, R27.reuse, R32, R15 ;  /* 0x000000201b0f7223 */ /* 0x040fe2000000000f */
[----:B------:R-:W-:Y:S01]  /*86f0*/  FMUL R19, R24, R19 ;  /* 0x0000001318137220 */ /* 0x000fe20000400000 */
[----:B------:R-:W-:Y:S01]  /*8700*/  F2FP.TF32.F32.PACK_B R8, R8 ;  /* 0x00000008ff08723e */ /* 0x000fe200024050ff */
[C---:B------:R-:W-:Y:S01]  /*8710*/  FFMA R16, R27.reuse, R33, R16 ;  /* 0x000000211b107223 */ /* 0x040fe20000000010 */
[----:B------:R-:W-:Y:S01]  /*8720*/  F2FP.TF32.F32.PACK_B R9, R9 ;  /* 0x00000009ff09723e */ /* 0x000fe200024050ff */
[----:B------:R-:W-:Y:S01]  /*8730*/  SYNCS.ARRIVE.TRANS64.RED.A1T0 RZ, [UR4], RZ ;  /* 0x000000ffffff79a7 */ /* 0x000fe20008100404 */
[----:B------:R1:W-:Y:S01]  /*8740*/  STSM.16.M88.4 [R70+0x6400], R4 ;  /* 0x0064000446007844 */ /* 0x0003e20000000200 */
        /* <DEDUP_REMOVED lines=14> */
[----:B------:R-:W-:Y:S05]  /*8830*/  F2FP.TF32.F32.PACK_B R19, R19 ;  /* 0x00000013ff13723e */ /* 0x000fea00024050ff */
        /* <DEDUP_REMOVED lines=19> */
.L_x_131:
[----:B------:R-:W-:Y:S05]  /*8970*/  BSYNC.RECONVERGENT B0 ;  /* 0x0000000000007941 */ /* 0x000fea0003800200 */
.L_x_130:
[----:B------:R-:W-:Y:S01]  /*8980*/  BAR.SYNC.DEFER_BLOCKING 0x1, 0x80 ;  /* 0x0042000000007b1d */ /* 0x000fe20000010000 */
[----:B------:R-:W-:Y:S01]  /*8990*/  UISETP.NE.AND UP0, UPT, UR52, -0x4, UPT ;  /* 0xfffffffc3400788c */ /* 0x000fe2000bf05270 */
[----:B------:R-:W-:Y:S08]  /*89a0*/  IADD3 R22, PT, PT, R22, 0x1, RZ ;  /* 0x0000000116167810 */ /* 0x000ff00007ffe0ff */
[----:B------:R-:W-:Y:S05]  /*89b0*/  BRA.U !UP0, `(.L_x_132) ;  /* 0x0000000108287547 */ /* 0x000fea000b800000 */
[----:B------:R-:W-:Y:S01]  /*89c0*/  ISETP.NE.AND P0, PT, R68, RZ, PT ;  /* 0x000000ff4400720c */ /* 0x000fe20003f05270 */
[----:B------:R-:W-:Y:S01]  /*89d0*/  IMAD.U32 R2, RZ, RZ, UR46 ;  /* 0x0000002eff027e24 */ /* 0x000fe2000f8e00ff */
[----:B------:R-:W-:Y:S01]  /*89e0*/  UIADD3 UR4, UPT, UPT, UR46, 0x1, URZ ;  /* 0x000000012e047890 */ /* 0x000fe2000fffe0ff */
[----:B------:R-:W-:Y:S03]  /*89f0*/  IMAD.U32 R0, RZ, RZ, UR47 ;  /* 0x0000002fff007e24 */ /* 0x000fe6000f8e00ff */
[----:B------:R-:W-:Y:S04]  /*8a00*/  UISETP.NE.AND UP0, UPT, UR4, 0x4, UPT ;  /* 0x000000040400788c */ /* 0x000fe8000bf05270 */
[----:B------:R-:W-:Y:S03]  /*8a10*/  USEL UR46, UR4, URZ, UP0 ;  /* 0x000000ff042e7287 */ /* 0x000fe60008000000 */
[----:B------:R-:W-:Y:S05]  /*8a20*/  @P0 LEA R2, R2, UR44, 0x3 ;  /* 0x0000002c02020c11 */ /* 0x000fea000f8e18ff */
[----:B------:R-:W-:Y:S05]  /*8a30*/  @P0 VIADD R2, R2, 0x60 ;  /* 0x0000006002020836 */ /* 0x000fea0000000000 */
[----:B------:R-:W-:Y:S04]  /*8a40*/  @P0 PRMT R0, R0, 0x654, R2 ;  /* 0x0000065400000816 */ /* 0x000fe80000000002 */
[----:B------:R2:W-:Y:S03]  /*8a50*/  @P0 SYNCS.ARRIVE.TRANS64.RED.A1T0 RZ, [R0+URZ], RZ ;  /* 0x000000ff00ff09a7 */ /* 0x0005e600081004ff */
.L_x_132:
[----:B------:R-:W-:Y:S01]  /*8a60*/  R2UR UR4, R55 ;  /* 0x00000000370472ca */ /* 0x000fe200000e0000 */
[----:B------:R-:W-:Y:S01]  /*8a70*/  UISETP.NE.AND UP0, UPT, UR62, URZ, UPT ;  /* 0x000000ff3e00728c */ /* 0x000fe2000bf05270 */
[----:B------:R-:W-:Y:S01]  /*8a80*/  ISETP.NE.AND P0, PT, R59, 0x2, PT ;  /* 0x000000023b00780c */ /* 0x000fe20003f05270 */
[----:B------:R-:W-:Y:S01]  /*8a90*/  UIADD3 UR20, UPT, UPT, UR37, UR63, URZ ;  /* 0x0000003f25147290 */ /* 0x000fe2000fffe0ff */
[----:B------:R-:W-:Y:S01]  /*8aa0*/  ISETP.NE.AND P1, PT, R22, 0x4, PT ;  /* 0x000000041600780c */ /* 0x000fe20003f25270 */
[----:B------:R-:W-:Y:S01]  /*8ab0*/  UIADD3 UR52, UPT, UPT, UR52, 0x4, URZ ;  /* 0x0000000434347890 */ /* 0x000fe2000fffe0ff */
[----:B------:R-:W-:Y:S01]  /*8ac0*/  SEL R2, RZ, 0x1, P0 ;  /* 0x00000001ff027807 */ /* 0x000fe20000000000 */
[----:B------:R-:W-:Y:S01]  /*8ad0*/  UMOV UR36, UR61 ;  /* 0x0000003d00247c82 */ /* 0x000fe20008000000 */
[----:B--2---:R-:W-:Y:S02]  /*8ae0*/  SEL R0, RZ, 0x1, P1 ;  /* 0x00000001ff007807 */ /* 0x004fe40000800000 */
[----:B------:R-:W-:Y:S02]  /*8af0*/  LOP3.LUT R60, R60, R2, RZ, 0x3c, !PT ;  /* 0x000000023c3c7212 */ /* 0x000fe400078e3cff */
[----:B------:R-:W-:Y:S01]  /*8b00*/  LOP3.LUT R61, R61, R0, RZ, 0x3c, !PT ;  /* 0x000000003d3d7212 */ /* 0x000fe200078e3cff */
[----:B------:R-:W-:Y:S01]  /*8b10*/  UIADD3 UR16, UPT, UPT, UR38, UR4, URZ ;  /* 0x0000000426107290 */ /* 0x000fe2000fffe0ff */
[----:B------:R-:W-:Y:S02]  /*8b20*/  SEL R59, R59, RZ, P0 ;  /* 0x000000ff3b3b7207 */ /* 0x000fe40000000000 */
[----:B------:R-:W-:Y:S01]  /*8b30*/  SEL R22, R22, RZ, P1 ;  /* 0x000000ff16167207 */ /* 0x000fe20000800000 */
[----:B------:R-:W-:Y:S08]  /*8b40*/  BRA.U UP0, `(.L_x_133) ;  /* 0xffffffc900907547 */ /* 0x000ff0000b83ffff */
[----:B------:R-:W-:-:S13]  /*8b50*/  R2UR UR4, R56 ;  /* 0x00000000380472ca */ /* 0x000fda00000e0000 */
[----:B------:R-:W-:-:S09]  /*8b60*/  UISETP.NE.AND UP0, UPT, UR4, URZ, UPT ;  /* 0x000000ff0400728c */ /* 0x000fd2000bf05270 */
[----:B------:R-:W-:Y:S05]  /*8b70*/  BRA.U !UP0, `(.L_x_134) ;  /* 0x0000000108487547 */ /* 0x000fea000b800000 */
[----:B------:R-:W2:Y:S02]  /*8b80*/  LDCU.64 UR4, c[0x0][0x890] ;  /* 0x00011200ff0477ac */ /* 0x000ea40008000a00 */
[----:B--2---:R-:W-:-:S04]  /*8b90*/  UISETP.NE.U32.AND UP0, UPT, UR4, URZ, UPT ;  /* 0x000000ff0400728c */ /* 0x004fc8000bf05070 */
[----:B------:R-:W-:-:S09]  /*8ba0*/  UISETP.NE.AND.EX UP0, UPT, UR5, URZ, UPT, UP0 ;  /* 0x000000ff0500728c */ /* 0x000fd2000bf05300 */
[----:B------:R-:W-:Y:S05]  /*8bb0*/  BRA.U UP0, `(.L_x_135) ;  /* 0x00000001000c7547 */ /* 0x000fea000b800000 */
[----:B------:R-:W-:-:S13]  /*8bc0*/  FSETP.NEU.AND P0, PT, R27, RZ, PT ;  /* 0x000000ff1b00720b */ /* 0x000fda0003f0d000 */
[----:B------:R-:W-:Y:S05]  /*8bd0*/  @!P0 EXIT ;  /* 0x000000000000894d */ /* 0x000fea0003800000 */
[----:B------:R-:W-:Y:S05]  /*8be0*/  BRA `(.L_x_134) ;  /* 0x00000000002c7947 */ /* 0x000fea0003800000 */
.L_x_135:
[----:B------:R-:W-:Y:S01]  /*8bf0*/  ISETP.NE.AND P0, PT, R58, RZ, PT ;  /* 0x000000ff3a00720c */ /* 0x000fe20003f05270 */
[----:B------:R-:W-:-:S12]  /*8c00*/  BSSY.RECONVERGENT B0, `(.L_x_134) ;  /* 0x0000009000007945 */ /* 0x000fd80003800200 */
[----:B------:R-:W-:Y:S05]  /*8c10*/  @P0 BRA `(.L_x_136) ;  /* 0x0000000000140947 */ /* 0x000fea0003800000 */
[----:B------:R-:W2:Y:S02]  /*8c20*/  LDCU.64 UR4, c[0x0][0x888] ;  /* 0x00011100ff0477ac */ /* 0x000ea40008000a00 */
[----:B--2---:R-:W-:-:S04]  /*8c30*/  ISETP.NE.U32.AND P0, PT, RZ, UR4, PT ;  /* 0x00000004ff007c0c */ /* 0x004fc8000bf05070 */
[----:B------:R-:W-:-:S13]  /*8c40*/  ISETP.NE.AND.EX P0, PT, RZ, UR5, PT, P0 ;  /* 0x00000005ff007c0c */ /* 0x000fda000bf05300 */
[----:B------:R-:W-:Y:S05]  /*8c50*/  @!P0 EXIT ;  /* 0x000000000000894d */ /* 0x000fea0003800000 */
[----:B------:R-:W-:Y:S05]  /*8c60*/  BRA `(.L_x_137) ;  /* 0x0000000000087947 */ /* 0x000fea0003800000 */
.L_x_136:
[----:B------:R-:W-:-:S13]  /*8c70*/  FSETP.NEU.AND P0, PT, R27, RZ, PT ;  /* 0x000000ff1b00720b */ /* 0x000fda0003f0d000 */
[----:B------:R-:W-:Y:S05]  /*8c80*/  @!P0 EXIT ;  /* 0x000000000000894d */ /* 0x000fea0003800000 */
.L_x_137:
[----:B------:R-:W-:Y:S05]  /*8c90*/  BSYNC.RECONVERGENT B0 ;  /* 0x0000000000007941 */ /* 0x000fea0003800200 */
.L_x_134:
[----:B------:R-:W-:Y:S01]  /*8ca0*/  ULEA UR4, UR46, UR44, 0x3 ;  /* 0x0000002c2e047291 */ /* 0x000fe2000f8e18ff */
[----:B------:R-:W-:-:S04]  /*8cb0*/  DEPBAR.LE SB0, 0x0 ;  /* 0x000080000000791a */ /* 0x000fc80000000000 */
[----:B------:R-:W-:-:S04]  /*8cc0*/  UIADD3 UR4, UPT, UPT, UR4, 0x60, URZ ;  /* 0x0000006004047890 */ /* 0x000fc8000fffe0ff */
[----:B------:R-:W-:-:S09]  /*8cd0*/  UPRMT UR4, UR47, 0x654, UR4 ;  /* 0x000006542f047896 */ /* 0x000fd20008000004 */
[----:B------:R-:W-:Y:S01]  /*8ce0*/  SYNCS.ARRIVE.TRANS64.RED.A1T0 RZ, [UR4], RZ ;  /* 0x000000ffffff79a7 */ /* 0x000fe20008100404 */
[----:B------:R-:W-:Y:S05]  /*8cf0*/  EXIT ;  /* 0x000000000000794d */ /* 0x000fea0003800000 */
.L_x_24:
[----:B--2---:R2:W3:Y:S02]  /*8d00*/  SYNCS.PHASECHK.TRANS64.TRYWAIT P0, [R0+URZ+0x100], R2 ;  /* 0x00010002000075a7 */ /* 0x0044e400080011ff */
[----:B---3--:R-:W-:Y:S05]  /*8d10*/  @!P0 NANOSLEEP.SYNCS 0x989680 ;  /* 0x009896800000895d */ /* 0x008fea0003900000 */
[----:B------:R-:W3:Y:S02]  /*8d20*/  @!P0 SYNCS.PHASECHK.TRANS64 P0, [R0+URZ+0x100], R2 ;  /* 0x00010002000085a7 */ /* 0x000ee400080010ff */
[----:B---3--:R-:W-:Y:S05]  /*8d30*/  @!P0 BRA `(.L_x_24) ;  /* 0xfffffffc00f08947 */ /* 0x008fea000383ffff */
[----:B------:R-:W-:Y:S05]  /*8d40*/  BRA `(.L_x_138) ;  /* 0xffffff8800d87947 */ /* 0x000fea000383ffff */
.L_x_27:
[----:B-1----:R-:W-:-:S07]  /*8d50*/  MOV R0, UR33 ;  /* 0x0000002100007c02 */ /* 0x002fce0008000f00 */
.L_x_139:
[----:B-1----:R1:W2:Y:S02]  /*8d60*/  SYNCS.PHASECHK.TRANS64.TRYWAIT P0, [R0+URZ+0x20], R3 ;  /* 0x00002003000075a7 */ /* 0x0022a400080011ff */
[----:B--2---:R-:W-:Y:S05]  /*8d70*/  @!P0 NANOSLEEP.SYNCS 0x989680 ;  /* 0x009896800000895d */ /* 0x004fea0003900000 */
[----:B------:R-:W2:Y:S02]  /*8d80*/  @!P0 SYNCS.PHASECHK.TRANS64 P0, [R0+URZ+0x20], R3 ;  /* 0x00002003000085a7 */ /* 0x000ea400080010ff */
[----:B--2---:R-:W-:Y:S05]  /*8d90*/  @!P0 BRA `(.L_x_139) ;  /* 0xfffffffc00f08947 */ /* 0x004fea000383ffff */
[----:B------:R-:W-:Y:S05]  /*8da0*/  BRA `(.L_x_26) ;  /* 0xffffff8c00207947 */ /* 0x000fea000383ffff */
.L_x_34:
[----:B-1----:R-:W-:-:S07]  /*8db0*/  MOV R0, UR33 ;  /* 0x0000002100007c02 */ /* 0x002fce0008000f00 */
.L_x_140:
[----:B-1----:R1:W2:Y:S02]  /*8dc0*/  SYNCS.PHASECHK.TRANS64.TRYWAIT P0, [R0+URZ+0x20], R3 ;  /* 0x00002003000075a7 */ /* 0x0022a400080011ff */
[----:B--2---:R-:W-:Y:S05]  /*8dd0*/  @!P0 NANOSLEEP.SYNCS 0x989680 ;  /* 0x009896800000895d */ /* 0x004fea0003900000 */
[----:B------:R-:W2:Y:S02]  /*8de0*/  @!P0 SYNCS.PHASECHK.TRANS64 P0, [R0+URZ+0x20], R3 ;  /* 0x00002003000085a7 */ /* 0x000ea400080010ff */
[----:B--2---:R-:W-:Y:S05]  /*8df0*/  @!P0 BRA `(.L_x_140) ;  /* 0xfffffffc00f08947 */ /* 0x004fea000383ffff */
[----:B------:R-:W-:Y:S05]  /*8e00*/  BRA `(.L_x_33) ;  /* 0xffffff9000107947 */ /* 0x000fea000383ffff */
.L_x_39:
[----:B-1----:R1:W2:Y:S02]  /*8e10*/  SYNCS.PHASECHK.TRANS64.TRYWAIT P0, [R3+URZ+0x90], R0 ;  /* 0x00009000030075a7 */ /* 0x0022a400080011ff */
[----:B--2---:R-:W-:Y:S05]  /*8e20*/  @!P0 NANOSLEEP.SYNCS 0x989680 ;  /* 0x009896800000895d */ /* 0x004fea0003900000 */
[----:B------:R-:W2:Y:S02]  /*8e30*/  @!P0 SYNCS.PHASECHK.TRANS64 P0, [R3+URZ+0x90], R0 ;  /* 0x00009000030085a7 */ /* 0x000ea400080010ff */
[----:B--2---:R-:W-:Y:S05]  /*8e40*/  @!P0 BRA `(.L_x_39) ;  /* 0xfffffffc00f08947 */ /* 0x004fea000383ffff */
[----:B------:R-:W-:Y:S05]  /*8e50*/  BRA `(.L_x_141) ;  /* 0xffffff9000e07947 */ /* 0x000fea000383ffff */
.L_x_43:
[----:B------:R-:W-:-:S07]  /*8e60*/  MOV R0, UR4 ;  /* 0x0000000400007c02 */ /* 0x000fce0008000f00 */
.L_x_142:
[----:B-1----:R1:W2:Y:S02]  /*8e70*/  SYNCS.PHASECHK.TRANS64.TRYWAIT P0, [R0+URZ], R2 ;  /* 0x00000002000075a7 */ /* 0x0022a400080011ff */
[----:B--2---:R-:W-:Y:S05]  /*8e80*/  @!P0 NANOSLEEP.SYNCS 0x989680 ;  /* 0x009896800000895d */ /* 0x004fea0003900000 */
[----:B------:R-:W2:Y:S02]  /*8e90*/  @!P0 SYNCS.PHASECHK.TRANS64 P0, [R0+URZ], R2 ;  /* 0x00000002000085a7 */ /* 0x000ea400080010ff */
[----:B--2---:R-:W-:Y:S05]  /*8ea0*/  @!P0 BRA `(.L_x_142) ;  /* 0xfffffffc00f08947 */ /* 0x004fea000383ffff */
[----:B------:R-:W-:Y:S05]  /*8eb0*/  BRA `(.L_x_143) ;  /* 0xffffff9800887947 */ /* 0x000fea000383ffff */
.L_x_44:
[----:B------:R-:W-:-:S07]  /*8ec0*/  MOV R0, UR5 ;  /* 0x0000000500007c02 */ /* 0x000fce0008000f00 */
.L_x_144:
[----:B-1----:R1:W2:Y:S02]  /*8ed0*/  SYNCS.PHASECHK.TRANS64.TRYWAIT P0, [R0+URZ], R3 ;  /* 0x00000003000075a7 */ /* 0x0022a400080011ff */
[----:B--2---:R-:W-:Y:S05]  /*8ee0*/  @!P0 NANOSLEEP.SYNCS 0x989680 ;  /* 0x009896800000895d */ /* 0x004fea0003900000 */
[----:B------:R-:W2:Y:S02]  /*8ef0*/  @!P0 SYNCS.PHASECHK.TRANS64 P0, [R0+URZ], R3 ;  /* 0x00000003000085a7 */ /* 0x000ea400080010ff */
[----:B--2---:R-:W-:Y:S05]  /*8f00*/  @!P0 BRA `(.L_x_144) ;  /* 0xfffffffc00f08947 */ /* 0x004fea000383ffff */
[----:B------:R-:W-:Y:S05]  /*8f10*/  BRA `(.L_x_145) ;  /* 0xffffff9800947947 */ /* 0x000fea000383ffff */
.L_x_45:
[----:B------:R-:W-:-:S07]  /*8f20*/  MOV R0, UR5 ;  /* 0x0000000500007c02 */ /* 0x000fce0008000f00 */
.L_x_146:
[----:B-1----:R1:W2:Y:S02]  /*8f30*/  SYNCS.PHASECHK.TRANS64.TRYWAIT P0, [R0+URZ], R3 ;  /* 0x00000003000075a7 */ /* 0x0022a400080011ff */
[----:B--2---:R-:W-:Y:S05]  /*8f40*/  @!P0 NANOSLEEP.SYNCS 0x989680 ;  /* 0x009896800000895d */ /* 0x004fea0003900000 */
[----:B------:R-:W2:Y:S02]  /*8f50*/  @!P0 SYNCS.PHASECHK.TRANS64 P0, [R0+URZ], R3 ;  /* 0x00000003000085a7 */ /* 0x000ea400080010ff */
[----:B--2---:R-:W-:Y:S05]  /*8f60*/  @!P0 BRA `(.L_x_146) ;  /* 0xfffffffc00f08947 */ /* 0x004fea000383ffff */
[----:B------:R-:W-:Y:S05]  /*8f70*/  BRA `(.L_x_147) ;  /* 0xffffff9800a07947 */ /* 0x000fea000383ffff */
.L_x_48:
[----:B-1----:R1:W2:Y:S02]  /*8f80*/  SYNCS.PHASECHK.TRANS64.TRYWAIT P0, [R2+URZ+0xf0], R4 ;  /* 0x0000f004020075a7 */ /* 0x0022a400080011ff */
[----:B--2---:R-:W-:Y:S05]  /*8f90*/  @!P0 NANOSLEEP.SYNCS 0x989680 ;  /* 0x009896800000895d */ /* 0x004fea0003900000 */
[----:B------:R-:W2:Y:S02]  /*8fa0*/  @!P0 SYNCS.PHASECHK.TRANS64 P0, [R2+URZ+0xf0], R4 ;  /* 0x0000f004020085a7 */ /* 0x000ea400080010ff */
[----:B--2---:R-:W-:Y:S05]  /*8fb0*/  @!P0 BRA `(.L_x_48) ;  /* 0xfffffffc00f08947 */ /* 0x004fea000383ffff */
[----:B------:R-:W-:Y:S05]  /*8fc0*/  BRA `(.L_x_148) ;  /* 0xffffff9800fc7947 */ /* 0x000fea000383ffff */
.L_x_49:
[----:B------:R-:W-:-:S07]  /*8fd0*/  MOV R2, UR4 ;  /* 0x0000000400027c02 */ /* 0x000fce0008000f00 */
.L_x_149:
[----:B-1----:R1:W2:Y:S02]  /*8fe0*/  SYNCS.PHASECHK.TRANS64.TRYWAIT P0, [R2+URZ+0xa0], R5 ;  /* 0x0000a005020075a7 */ /* 0x0022a400080011ff */
[----:B--2---:R-:W-:Y:S05]  /*8ff0*/  @!P0 NANOSLEEP.SYNCS 0x989680 ;  /* 0x009896800000895d */ /* 0x004fea0003900000 */
[----:B------:R-:W2:Y:S02]  /*9000*/  @!P0 SYNCS.PHASECHK.TRANS64 P0, [R2+URZ+0xa0], R5 ;  /* 0x0000a005020085a7 */ /* 0x000ea400080010ff */
[----:B--2---:R-:W-:Y:S05]  /*9010*/  @!P0 BRA `(.L_x_149) ;  /* 0xfffffffc00f08947 */ /* 0x004fea000383ffff */
[----:B------:R-:W-:Y:S05]  /*9020*/  BRA `(.L_x_150) ;  /* 0xffffff9c000c7947 */ /* 0x000fea000383ffff */
.L_x_50:
[----:B-1----:R1:W2:Y:S02]  /*9030*/  SYNCS.PHASECHK.TRANS64.TRYWAIT P1, [R2+URZ+0x90], R4 ;  /* 0x00009004020075a7 */ /* 0x0022a400080211ff */
[----:B--2---:R-:W-:Y:S05]  /*9040*/  @!P1 NANOSLEEP.SYNCS 0x989680 ;  /* 0x009896800000995d */ /* 0x004fea0003900000 */
[----:B------:R-:W2:Y:S02]  /*9050*/  @!P1 SYNCS.PHASECHK.TRANS64 P1, [R2+URZ+0x90], R4 ;  /* 0x00009004020095a7 */ /* 0x000ea400080210ff */
[----:B--2---:R-:W-:Y:S05]  /*9060*/  @!P1 BRA `(.L_x_50) ;  /* 0xfffffffc00f09947 */ /* 0x004fea000383ffff */
[----:B------:R-:W-:Y:S05]  /*9070*/  BRA `(.L_x_151) ;  /* 0xffffff9c003c7947 */ /* 0x000fea000383ffff */
.L_x_53:
[----:B------:R-:W-:-:S07]  /*9080*/  MOV R0, UR4 ;  /* 0x0000000400007c02 */ /* 0x000fce0008000f00 */
.L_x_152:
[----:B-1----:R1:W2:Y:S02]  /*9090*/  SYNCS.PHASECHK.TRANS64.TRYWAIT P0, [R0+URZ+0xa0], R2 ;  /* 0x0000a002000075a7 */ /* 0x0022a400080011ff */
[----:B--2---:R-:W-:Y:S05]  /*90a0*/  @!P0 NANOSLEEP.SYNCS 0x989680 ;  /* 0x009896800000895d */ /* 0x004fea0003900000 */
[----:B------:R-:W2:Y:S02]  /*90b0*/  @!P0 SYNCS.PHASECHK.TRANS64 P0, [R0+URZ+0xa0], R2 ;  /* 0x0000a002000085a7 */ /* 0x000ea400080010ff */
[----:B--2---:R-:W-:Y:S05]  /*90c0*/  @!P0 BRA `(.L_x_152) ;  /* 0xfffffffc00f08947 */ /* 0x004fea000383ffff */
[----:B------:R-:W-:Y:S05]  /*90d0*/  BRA `(.L_x_52) ;  /* 0xffffff9c00907947 */ /* 0x000fea000383ffff */
.L_x_60:
[----:B-1----:R1:W2:Y:S02]  /*90e0*/  SYNCS.PHASECHK.TRANS64.TRYWAIT P1, [R0+URZ+0x90], R2 ;  /* 0x00009002000075a7 */ /* 0x0022a400080211ff */
[----:B--2---:R-:W-:Y:S05]  /*90f0*/  @!P1 NANOSLEEP.SYNCS 0x989680 ;  /* 0x009896800000995d */ /* 0x004fea0003900000 */
[----:B------:R-:W2:Y:S02]  /*9100*/  @!P1 SYNCS.PHASECHK.TRANS64 P1, [R0+URZ+0x90], R2 ;  /* 0x00009002000095a7 */ /* 0x000ea400080210ff */
[----:B--2---:R-:W-:Y:S05]  /*9110*/  @!P1 BRA `(.L_x_60) ;  /* 0xfffffffc00f09947 */ /* 0x004fea000383ffff */
[----:B------:R-:W-:Y:S05]  /*9120*/  BRA `(.L_x_153) ;  /* 0xffffffa400247947 */ /* 0x000fea000383ffff */
.L_x_61:
[----:B------:R-:W-:-:S07]  /*9130*/  MOV R2, UR46 ;  /* 0x0000002e00027c02 */ /* 0x000fce0008000f00 */
.L_x_154:
[----:B-1----:R1:W2:Y:S02]  /*9140*/  SYNCS.PHASECHK.TRANS64.TRYWAIT P0, [R2+URZ+0xd0], R0 ;  /* 0x0000d000020075a7 */ /* 0x0022a400080011ff */
[----:B--2---:R-:W-:Y:S05]  /*9150*/  @!P0 NANOSLEEP.SYNCS 0x989680 ;  /* 0x009896800000895d */ /* 0x004fea0003900000 */
[----:B------:R-:W2:Y:S02]  /*9160*/  @!P0 SYNCS.PHASECHK.TRANS64 P0, [R2+URZ+0xd0], R0 ;  /* 0x0000d000020085a7 */ /* 0x000ea400080010ff */
[----:B--2---:R-:W-:Y:S05]  /*9170*/  @!P0 BRA `(.L_x_154) ;  /* 0xfffffffc00f08947 */ /* 0x004fea000383ffff */
[----:B------:R-:W-:Y:S05]  /*9180*/  BRA `(.L_x_155) ;  /* 0xffffffa400747947 */ /* 0x000fea000383ffff */
.L_x_64:
[----:B------:R-:W-:Y:S07]  /*9190*/  MOV R0, UR7 ;  /* 0x0000000700007c02 */ /* 0x000fee0008000f00 */
.L_x_156:
[----:B-1----:R1:W2:Y:S02]  /*91a0*/  SYNCS.PHASECHK.TRANS64.TRYWAIT P0, [R0+URZ], R2 ;  /* 0x00000002000075a7 */ /* 0x0022a400080011ff */
[----:B--2---:R-:W-:Y:S05]  /*91b0*/  @!P0 NANOSLEEP.SYNCS 0x989680 ;  /* 0x009896800000895d */ /* 0x004fea0003900000 */
[----:B------:R-:W2:Y:S02]  /*91c0*/  @!P0 SYNCS.PHASECHK.TRANS64 P0, [R0+URZ], R2 ;  /* 0x00000002000085a7 */ /* 0x000ea400080010ff */
[----:B--2---:R-:W-:Y:S05]  /*91d0*/  @!P0 BRA `(.L_x_156) ;  /* 0xfffffffc00f08947 */ /* 0x004fea000383ffff */
[----:B------:R-:W-:Y:S05]  /*91e0*/  BRA `(.L_x_63) ;  /* 0xffffffa400907947 */ /* 0x000fea000383ffff */
.L_x_67:
[----:B------:R-:W-:-:S07]  /*91f0*/  MOV R0, UR4 ;  /* 0x0000000400007c02 */ /* 0x000fce0008000f00 */
.L_x_157:
[----:B--2---:R2:W4:Y:S02]  /*9200*/  SYNCS.PHASECHK.TRANS64.TRYWAIT P0, [R0+URZ], R2 ;  /* 0x00000002000075a7 */ /* 0x00452400080011ff */
[----:B----4-:R-:W-:Y:S05]  /*9210*/  @!P0 NANOSLEEP.SYNCS 0x989680 ;  /* 0x009896800000895d */ /* 0x010fea0003900000 */
[----:B------:R-:W4:Y:S02]  /*9220*/  @!P0 SYNCS.PHASECHK.TRANS64 P0, [R0+URZ], R2 ;  /* 0x00000002000085a7 */ /* 0x000f2400080010ff */
[----:B----4-:R-:W-:Y:S05]  /*9230*/  @!P0 BRA `(.L_x_157) ;  /* 0xfffffffc00f08947 */ /* 0x010fea000383ffff */
[----:B------:R-:W-:Y:S05]  /*9240*/  BRA `(.L_x_158) ;  /* 0xffffffa800bc7947 */ /* 0x000fea000383ffff */
.L_x_68:
[----:B------:R-:W-:-:S07]  /*9250*/  MOV R0, UR5 ;  /* 0x0000000500007c02 */ /* 0x000fce0008000f00 */
.L_x_159:
[----:B-1----:R1:W2:Y:S02]  /*9260*/  SYNCS.PHASECHK.TRANS64.TRYWAIT P0, [R0+URZ], R3 ;  /* 0x00000003000075a7 */ /* 0x0022a400080011ff */
[----:B--2---:R-:W-:Y:S05]  /*9270*/  @!P0 NANOSLEEP.SYNCS 0x989680 ;  /* 0x009896800000895d */ /* 0x004fea0003900000 */
[----:B------:R-:W2:Y:S02]  /*9280*/  @!P0 SYNCS.PHASECHK.TRANS64 P0, [R0+URZ], R3 ;  /* 0x00000003000085a7 */ /* 0x000ea400080010ff */
[----:B--2---:R-:W-:Y:S05]  /*9290*/  @!P0 BRA `(.L_x_159) ;  /* 0xfffffffc00f08947 */ /* 0x004fea000383ffff */
[----:B------:R-:W-:Y:S05]  /*92a0*/  BRA `(.L_x_160) ;  /* 0xffffffa800c87947 */ /* 0x000fea000383ffff */
.L_x_69:
[----:B------:R-:W-:-:S07]  /*92b0*/  MOV R0, UR5 ;  /* 0x0000000500007c02 */ /* 0x000fce0008000f00 */
.L_x_161:
[----:B-1----:R1:W2:Y:S02]  /*92c0*/  SYNCS.PHASECHK.TRANS64.TRYWAIT P0, [R0+URZ], R3 ;  /* 0x00000003000075a7 */ /* 0x0022a400080011ff */
[----:B--2---:R-:W-:Y:S05]  /*92d0*/  @!P0 NANOSLEEP.SYNCS 0x989680 ;  /* 0x009896800000895d */ /* 0x004fea0003900000 */
[----:B------:R-:W2:Y:S02]  /*92e0*/  @!P0 SYNCS.PHASECHK.TRANS64 P0, [R0+URZ], R3 ;  /* 0x00000003000085a7 */ /* 0x000ea400080010ff */
[----:B--2---:R-:W-:Y:S05]  /*92f0*/  @!P0 BRA `(.L_x_161) ;  /* 0xfffffffc00f08947 */ /* 0x004fea000383ffff */
[----:B------:R-:W-:Y:S05]  /*9300*/  BRA `(.L_x_162) ;  /* 0xffffffa800d47947 */ /* 0x000fea000383ffff */
.L_x_70:
[----:B-1----:R-:W-:-:S07]  /*9310*/  MOV R0, UR4 ;  /* 0x0000000400007c02 */ /* 0x002fce0008000f00 */
.L_x_163:
[----:B-1----:R1:W2:Y:S02]  /*9320*/  SYNCS.PHASECHK.TRANS64.TRYWAIT P0, [R0+URZ], R2 ;  /* 0x00000002000075a7 */ /* 0x0022a400080011ff */
[----:B--2---:R-:W-:Y:S05]  /*9330*/  @!P0 NANOSLEEP.SYNCS 0x989680 ;  /* 0x009896800000895d */ /* 0x004fea0003900000 */
[----:B------:R-:W2:Y:S02]  /*9340*/  @!P0 SYNCS.PHASECHK.TRANS64 P0, [R0+URZ], R2 ;  /* 0x00000002000085a7 */ /* 0x000ea400080010ff */
[----:B--2---:R-:W-:Y:S05]  /*9350*/  @!P0 BRA `(.L_x_163) ;  /* 0xfffffffc00f08947 */ /* 0x004fea000383ffff */
[----:B------:R-:W-:Y:S05]  /*9360*/  BRA `(.L_x_164) ;  /* 0xffffffa800e07947 */ /* 0x000fea000383ffff */
.L_x_75:
[----:B--2---:R2:W3:Y:S02]  /*9370*/  SYNCS.PHASECHK.TRANS64.TRYWAIT P0, [R12+URZ+0x90], R0 ;  /* 0x000090000c0075a7 */ /* 0x0044e400080011ff */
[----:B---3--:R-:W-:Y:S05]  /*9380*/  @!P0 NANOSLEEP.SYNCS 0x989680 ;  /* 0x009896800000895d */ /* 0x008fea0003900000 */
[----:B------:R-:W3:Y:S02]  /*9390*/  @!P0 SYNCS.PHASECHK.TRANS64 P0, [R12+URZ+0x90], R0 ;  /* 0x000090000c0085a7 */ /* 0x000ee400080010ff */
[----:B---3--:R-:W-:Y:S05]  /*93a0*/  @!P0 BRA `(.L_x_75) ;  /* 0xfffffffc00f08947 */ /* 0x008fea000383ffff */
[----:B------:R-:W-:Y:S05]  /*93b0*/  BRA `(.L_x_165) ;  /* 0xffffffb000007947 */ /* 0x000fea000383ffff */
.L_x_78:
[----:B-1----:R-:W-:Y:S07]  /*93c0*/  MOV R0, UR21 ;  /* 0x0000001500007c02 */ /* 0x002fee0008000f00 */
.L_x_166:
[----:B-1----:R1:W2:Y:S02]  /*93d0*/  SYNCS.PHASECHK.TRANS64.TRYWAIT P2, [R0+URZ+0x88], R6 ;  /* 0x00008806000075a7 */ /* 0x0022a400080411ff */
[----:B--2---:R-:W-:Y:S05]  /*93e0*/  @!P2 NANOSLEEP.SYNCS 0x989680 ;  /* 0x009896800000a95d */ /* 0x004fea0003900000 */
[----:B------:R-:W2:Y:S02]  /*93f0*/  @!P2 SYNCS.PHASECHK.TRANS64 P2, [R0+URZ+0x88], R6 ;  /* 0x000088060000a5a7 */ /* 0x000ea400080410ff */
[----:B--2---:R-:W-:Y:S05]  /*9400*/  @!P2 BRA `(.L_x_166) ;  /* 0xfffffffc00f0a947 */ /* 0x004fea000383ffff */
[----:B------:R-:W-:Y:S05]  /*9410*/  BRA `(.L_x_77) ;  /* 0xffffffb400687947 */ /* 0x000fea000383ffff */
.L_x_81:
[----:B------:R-:W-:Y:S07]  /*9420*/  MOV R0, UR21 ;  /* 0x0000001500007c02 */ /* 0x000fee0008000f00 */
.L_x_167:
[----:B-1----:R1:W2:Y:S02]  /*9430*/  SYNCS.PHASECHK.TRANS64.TRYWAIT P0, [R0+URZ+0x60], R9 ;  /* 0x00006009000075a7 */ /* 0x0022a400080011ff */
[----:B--2---:R-:W-:Y:S05]  /*9440*/  @!P0 NANOSLEEP.SYNCS 0x989680 ;  /* 0x009896800000895d */ /* 0x004fea0003900000 */
[----:B------:R-:W2:Y:S02]  /*9450*/  @!P0 SYNCS.PHASECHK.TRANS64 P0, [R0+URZ+0x60], R9 ;  /* 0x00006009000085a7 */ /* 0x000ea400080010ff */
[----:B--2---:R-:W-:Y:S05]  /*9460*/  @!P0 BRA `(.L_x_167) ;  /* 0xfffffffc00f08947 */ /* 0x004fea000383ffff */
[----:B------:R-:W-:Y:S05]  /*9470*/  BRA `(.L_x_168) ;  /* 0xffffffb400c47947 */ /* 0x000fea000383ffff */
.L_x_82:
[----:B------:R-:W-:Y:S07]  /*9480*/  MOV R0, UR21 ;  /* 0x0000001500007c02 */ /* 0x000fee0008000f00 */
.L_x_169:
[----:B-1----:R1:W2:Y:S02]  /*9490*/  SYNCS.PHASECHK.TRANS64.TRYWAIT P0, [R0+URZ+0x68], R9 ;  /* 0x00006809000075a7 */ /* 0x0022a400080011ff */
[----:B--2---:R-:W-:Y:S05]  /*94a0*/  @!P0 NANOSLEEP.SYNCS 0x989680 ;  /* 0x009896800000895d */ /* 0x004fea0003900000 */
[----:B------:R-:W2:Y:S02]  /*94b0*/  @!P0 SYNCS.PHASECHK.TRANS64 P0, [R0+URZ+0x68], R9 ;  /* 0x00006809000085a7 */ /* 0x000ea400080010ff */
[----:B--2---:R-:W-:Y:S05]  /*94c0*/  @!P0 BRA `(.L_x_169) ;  /* 0xfffffffc00f08947 */ /* 0x004fea000383ffff */
[----:B------:R-:W-:Y:S05]  /*94d0*/  BRA `(.L_x_170) ;  /* 0xffffffb800007947 */ /* 0x000fea000383ffff */
.L_x_83:
[----:B------:R-:W-:Y:S07]  /*94e0*/  MOV R0, UR21 ;  /* 0x0000001500007c02 */ /* 0x000fee0008000f00 */
.L_x_171:
[----:B-1----:R1:W2:Y:S02]  /*94f0*/  SYNCS.PHASECHK.TRANS64.TRYWAIT P0, [R0+URZ+0x70], R9 ;  /* 0x00007009000075a7 */ /* 0x0022a400080011ff */
[----:B--2---:R-:W-:Y:S05]  /*9500*/  @!P0 NANOSLEEP.SYNCS 0x989680 ;  /* 0x009896800000895d */ /* 0x004fea0003900000 */
[----:B------:R-:W2:Y:S02]  /*9510*/  @!P0 SYNCS.PHASECHK.TRANS64 P0, [R0+URZ+0x70], R9 ;  /* 0x00007009000085a7 */ /* 0x000ea400080010ff */
[----:B--2---:R-:W-:Y:S05]  /*9520*/  @!P0 BRA `(.L_x_171) ;  /* 0xfffffffc00f08947 */ /* 0x004fea000383ffff */
[----:B------:R-:W-:Y:S05]  /*9530*/  BRA `(.L_x_172) ;  /* 0xffffffb800487947 */ /* 0x000fea000383ffff */
.L_x_84:
[----:B------:R-:W-:Y:S07]  /*9540*/  MOV R0, UR21 ;  /* 0x0000001500007c02 */ /* 0x000fee0008000f00 */
.L_x_173:
[----:B-1----:R1:W2:Y:S02]  /*9550*/  SYNCS.PHASECHK.TRANS64.TRYWAIT P0, [R0+URZ+0x78], R9 ;  /* 0x00007809000075a7 */ /* 0x0022a400080011ff */
[----:B--2---:R-:W-:Y:S05]  /*9560*/  @!P0 NANOSLEEP.SYNCS 0x989680 ;  /* 0x009896800000895d */ /* 0x004fea0003900000 */
[----:B------:R-:W2:Y:S02]  /*9570*/  @!P0 SYNCS.PHASECHK.TRANS64 P0, [R0+URZ+0x78], R9 ;  /* 0x00007809000085a7 */ /* 0x000ea400080010ff */
[----:B--2---:R-:W-:Y:S05]  /*9580*/  @!P0 BRA `(.L_x_173) ;  /* 0xfffffffc00f08947 */ /* 0x004fea000383ffff */
[----:B------:R-:W-:Y:S05]  /*9590*/  BRA `(.L_x_174) ;  /* 0xffffffb8008c7947 */ /* 0x000fea000383ffff */
.L_x_86:
[----:B------:R-:W-:-:S07]  /*95a0*/  MOV R0, UR21 ;  /* 0x0000001500007c02 */ /* 0x000fce0008000f00 */
.L_x_175:
[----:B-1----:R1:W3:Y:S02]  /*95b0*/  SYNCS.PHASECHK.TRANS64.TRYWAIT P0, [R0+URZ+0x60], R2 ;  /* 0x00006002000075a7 */ /* 0x0022e400080011ff */
[----:B---3--:R-:W-:Y:S05]  /*95c0*/  @!P0 NANOSLEEP.SYNCS 0x989680 ;  /* 0x009896800000895d */ /* 0x008fea0003900000 */
[----:B------:R-:W3:Y:S02]  /*95d0*/  @!P0 SYNCS.PHASECHK.TRANS64 P0, [R0+URZ+0x60], R2 ;  /* 0x00006002000085a7 */ /* 0x000ee400080010ff */
[----:B---3--:R-:W-:Y:S05]  /*95e0*/  @!P0 BRA `(.L_x_175) ;  /* 0xfffffffc00f08947 */ /* 0x008fea000383ffff */
[----:B------:R-:W-:Y:S05]  /*95f0*/  BRA `(.L_x_176) ;  /* 0xffffffbc00007947 */ /* 0x000fea000383ffff */
.L_x_87:
[----:B-1----:R-:W-:-:S07]  /*9600*/  MOV R0, UR21 ;  /* 0x0000001500007c02 */ /* 0x002fce0008000f00 */
.L_x_177:
[----:B-1----:R1:W3:Y:S02]  /*9610*/  SYNCS.PHASECHK.TRANS64.TRYWAIT P0, [R0+URZ+0x68], R2 ;  /* 0x00006802000075a7 */ /* 0x0022e400080011ff */
[----:B---3--:R-:W-:Y:S05]  /*9620*/  @!P0 NANOSLEEP.SYNCS 0x989680 ;  /* 0x009896800000895d */ /* 0x008fea0003900000 */
[----:B------:R-:W3:Y:S02]  /*9630*/  @!P0 SYNCS.PHASECHK.TRANS64 P0, [R0+URZ+0x68], R2 ;  /* 0x00006802000085a7 */ /* 0x000ee400080010ff */
[----:B---3--:R-:W-:Y:S05]  /*9640*/  @!P0 BRA `(.L_x_177) ;  /* 0xfffffffc00f08947 */ /* 0x008fea000383ffff */
[----:B------:R-:W-:Y:S05]  /*9650*/  BRA `(.L_x_178) ;  /* 0xffffffb800f07947 */ /* 0x000fea000383ffff */
.L_x_88:
[----:B-1----:R-:W-:-:S07]  /*9660*/  MOV R0, UR21 ;  /* 0x0000001500007c02 */ /* 0x002fce0008000f00 */
.L_x_179:
[----:B-1----:R1:W3:Y:S02]  /*9670*/  SYNCS.PHASECHK.TRANS64.TRYWAIT P0, [R0+URZ+0x70], R2 ;  /* 0x00007002000075a7 */ /* 0x0022e400080011ff */
[----:B---3--:R-:W-:Y:S05]  /*9680*/  @!P0 NANOSLEEP.SYNCS 0x989680 ;  /* 0x009896800000895d */ /* 0x008fea0003900000 */
[----:B------:R-:W3:Y:S02]  /*9690*/  @!P0 SYNCS.PHASECHK.TRANS64 P0, [R0+URZ+0x70], R2 ;  /* 0x00007002000085a7 */ /* 0x000ee400080010ff */
[----:B---3--:R-:W-:Y:S05]  /*96a0*/  @!P0 BRA `(.L_x_179) ;  /* 0xfffffffc00f08947 */ /* 0x008fea000383ffff */
[----:B------:R-:W-:Y:S05]  /*96b0*/  BRA `(.L_x_180) ;  /* 0xffffffb800e07947 */ /* 0x000fea000383ffff */
.L_x_90:
[----:B-1----:R1:W2:Y:S02]  /*96c0*/  SYNCS.PHASECHK.TRANS64.TRYWAIT P0, [R3+URZ+0x90], R0 ;  /* 0x00009000030075a7 */ /* 0x0022a400080011ff */
[----:B--2---:R-:W-:Y:S05]  /*96d0*/  @!P0 NANOSLEEP.SYNCS 0x989680 ;  /* 0x009896800000895d */ /* 0x004fea0003900000 */
[----:B------:R-:W2:Y:S02]  /*96e0*/  @!P0 SYNCS.PHASECHK.TRANS64 P0, [R3+URZ+0x90], R0 ;  /* 0x00009000030085a7 */ /* 0x000ea400080010ff */
[----:B--2---:R-:W-:Y:S05]  /*96f0*/  @!P0 BRA `(.L_x_90) ;  /* 0xfffffffc00f08947 */ /* 0x004fea000383ffff */
[----:B------:R-:W-:Y:S05]  /*9700*/  BRA `(.L_x_181) ;  /* 0xffffffbc00b47947 */ /* 0x000fea000383ffff */
.L_x_101:
[----:B-1----:R-:W-:Y:S04]  /*9710*/  MOV R0, UR44 ;  /* 0x0000002c00007c02 */ /* 0x002fe80008000f00 */
[----:B------:R1:W2:Y:S03]  /*9720*/  SYNCS.PHASECHK.TRANS64.TRYWAIT P1, [R0+URZ+0x40], R3 ;  /* 0x00004003000075a7 */ /* 0x0002a600080211ff */
[----:B--2---:R-:W-:Y:S05]  /*9730*/  @!P1 NANOSLEEP.SYNCS 0x989680 ;  /* 0x009896800000995d */ /* 0x004fea0003900000 */
[----:B------:R-:W2:Y:S02]  /*9740*/  @!P1 SYNCS.PHASECHK.TRANS64 P1, [R0+URZ+0x40], R3 ;  /* 0x00004003000095a7 */ /* 0x000ea400080210ff */
[----:B--2---:R-:W-:Y:S05]  /*9750*/  @!P1 BRA `(.L_x_101) ;  /* 0xfffffffc00ec9947 */ /* 0x004fea000383ffff */
[----:B------:R-:W-:Y:S05]  /*9760*/  BRA `(.L_x_100) ;  /* 0xffffffcc00547947 */ /* 0x000fea000383ffff */
.L_x_103:
[----:B-1----:R1:W3:Y:S02]  /*9770*/  SYNCS.PHASECHK.TRANS64.TRYWAIT P0, [R26+URZ+0xb0], R2 ;  /* 0x0000b0021a0075a7 */ /* 0x0022e400080011ff */
[----:B---3--:R-:W-:Y:S05]  /*9780*/  @!P0 NANOSLEEP.SYNCS 0x989680 ;  /* 0x009896800000895d */ /* 0x008fea0003900000 */
[----:B------:R-:W3:Y:S02]  /*9790*/  @!P0 SYNCS.PHASECHK.TRANS64 P0, [R26+URZ+0xb0], R2 ;  /* 0x0000b0021a0085a7 */ /* 0x000ee400080010ff */
[----:B---3--:R-:W-:Y:S05]  /*97a0*/  @!P0 BRA `(.L_x_103) ;  /* 0xfffffffc00f08947 */ /* 0x008fea000383ffff */
[----:B------:R-:W-:Y:S05]  /*97b0*/  BRA `(.L_x_102) ;  /* 0xffffffcc00807947 */ /* 0x000fea000383ffff */
.L_x_112:
[----:B-1----:R1:W2:Y:S02]  /*97c0*/  SYNCS.PHASECHK.TRANS64.TRYWAIT P0, [R2+URZ+0x40], R0 ;  /* 0x00004000020075a7 */ /* 0x0022a400080011ff */
[----:B--2---:R-:W-:Y:S05]  /*97d0*/  @!P0 NANOSLEEP.SYNCS 0x989680 ;  /* 0x009896800000895d */ /* 0x004fea0003900000 */
[----:B------:R-:W2:Y:S02]  /*97e0*/  @!P0 SYNCS.PHASECHK.TRANS64 P0, [R2+URZ+0x40], R0 ;  /* 0x00004000020085a7 */ /* 0x000ea400080010ff */
[----:B--2---:R-:W-:Y:S05]  /*97f0*/  @!P0 BRA `(.L_x_112) ;  /* 0xfffffffc00f08947 */ /* 0x004fea000383ffff */
[----:B------:R-:W-:Y:S05]  /*9800*/  BRA `(.L_x_111) ;  /* 0xffffffd400a47947 */ /* 0x000fea000383ffff */
.L_x_120:
[----:B-1----:R1:W2:Y:S02]  /*9810*/  SYNCS.PHASECHK.TRANS64.TRYWAIT P0, [R0+URZ+0x40], R5 ;  /* 0x00004005000075a7 */ /* 0x0022a400080011ff */
[----:B--2---:R-:W-:Y:S05]  /*9820*/  @!P0 NANOSLEEP.SYNCS 0x989680 ;  /* 0x009896800000895d */ /* 0x004fea0003900000 */
[----:B------:R-:W2:Y:S02]  /*9830*/  @!P0 SYNCS.PHASECHK.TRANS64 P0, [R0+URZ+0x40], R5 ;  /* 0x00004005000085a7 */ /* 0x000ea400080010ff */
[----:B--2---:R-:W-:Y:S05]  /*9840*/  @!P0 BRA `(.L_x_120) ;  /* 0xfffffffc00f08947 */ /* 0x004fea000383ffff */
[----:B------:R-:W-:Y:S05]  /*9850*/  BRA `(.L_x_119) ;  /* 0xffffffdc00ec7947 */ /* 0x000fea000383ffff */
.L_x_128:
[----:B--2---:R2:W3:Y:S02]  /*9860*/  SYNCS.PHASECHK.TRANS64.TRYWAIT P0, [R2+URZ+0x40], R0 ;  /* 0x00004000020075a7 */ /* 0x0044e400080011ff */
[----:B---3--:R-:W-:Y:S05]  /*9870*/  @!P0 NANOSLEEP.SYNCS 0x989680 ;  /* 0x009896800000895d */ /* 0x008fea0003900000 */
[----:B------:R-:W3:Y:S02]  /*9880*/  @!P0 SYNCS.PHASECHK.TRANS64 P0, [R2+URZ+0x40], R0 ;  /* 0x00004000020085a7 */ /* 0x000ee400080010ff */
[----:B---3--:R-:W-:Y:S05]  /*9890*/  @!P0 BRA `(.L_x_128) ;  /* 0xfffffffc00f08947 */ /* 0x008fea000383ffff */
[----:B------:R-:W-:Y:S05]  /*98a0*/  BRA `(.L_x_127) ;  /* 0xffffffe800347947 */ /* 0x000fea000383ffff */
        .weak           $__internal_0_$__cuda_sm10x_tcgen05_guardrail_trap_col_being_dealloced_not_returned_by_alloc
        .type           $__internal_0_$__cuda_sm10x_tcgen05_guardrail_trap_col_being_dealloced_not_returned_by_alloc,@function
        .size           $__internal_0_$__cuda_sm10x_tcgen05_guardrail_trap_col_being_dealloced_not_returned_by_alloc,($__internal_1_$__cuda_sm10x_tcgen05_guardrail_trap_phase_invalid_during_alloc - $__internal_0_$__cuda_sm10x_tcgen05_guardrail_trap_col_being_dealloced_not_returned_by_alloc)
$__internal_0_$__cuda_sm10x_tcgen05_guardrail_trap_col_being_dealloced_not_returned_by_alloc:
[----:B------:R-:W-:Y:S05]  /*98b0*/  BPT.TRAP 0x1 ;  /* 0x000000040000795c */ /* 0x000fea0000300000 */
[----:B------:R-:W-:-:S04]  /*98c0*/  HFMA2 R3, -RZ, RZ, 0, 0 ;  /* 0x00000000ff037431 */ /* 0x000fc800000001ff */
[----:B------:R-:W-:Y:S05]  /*98d0*/  RET.REL.NODEC R2 `(_ZN7cutlass13device_kernelINS_4gemm6kernel13GemmUniversalIN4cute5tupleIJiiiiEEENS1_10collective13CollectiveMmaINS1_35MainloopSm100TmaUmmaWarpSpecializedILi4ELi2ELi4ENS5_IJNS4_1CILi1EEENSA_ILi2EEESB_EEEEENS5_IJNSA_ILi64EEENSA_ILi128EEESF_EEENS_10tfloat32_tENS5_IJlSB_lEEESI_SJ_NS4_8TiledMMAINS4_8MMA_AtomIJNS4_17SM100_MMA_TF32_SSISI_SI_fLi64ELi128ELNS4_4UMMA5MajorE0ELSO_0ELNSN_7ScaleInE0ELSP_0EEEEEENS4_6LayoutINS5_IJSB_SB_SB_EEENS5_IJNSA_ILi0EEESU_SU_EEEEENS5_IJNS4_10UnderscoreESX_SX_EEEEENS4_23SM90_TMA_LOAD_MULTICASTENS4_14ComposedLayoutINS4_7SwizzleILi3ELi4ELi3EEENS4_18smem_ptr_flag_bitsILi32EEENSS_INS5_IJNSA_ILi8EEENSA_ILi32EEEEEENS5_IJS17_SB_EEEEEEEvNS4_8identityENS4_13SM90_TMA_LOADES1B_vS1C_EENS_8epilogue10collective18CollectiveEpilogueINS1F_23Sm100TmaWarpSpecializedILi4ELi2ELi16ELb1ELb0EEEJSH_NS5_IJNSS_ISF_SB_EENSS_IS17_SB_EEEEESI_SJ_SI_SJ_NS1F_6fusion15FusionCallbacksIS1J_NS1N_17LinearCombinationISI_fSI_fLNS_15FloatRoundStyleE2EEESH_S1M_JEEENS4_5SM1004TMEM4LOAD26SM100_TMEM_LOAD_16dp128b8xES1D_S1B_NS4_17SM75_U32x4_LDSM_NENS4_14SM90_TMA_STOREES1B_NS4_17SM90_U32x4_STSM_NENS4_39AutoVectorizingCopyWithAssumedAlignmentILi128EEEEEEvvEEEEvNT_6ParamsE) ;  /* 0xffffff6402c87950 */ /* 0x000fea0003c3ffff */
        .weak           $__internal_1_$__cuda_sm10x_tcgen05_guardrail_trap_phase_invalid_during_alloc
        .type           $__internal_1_$__cuda_sm10x_tcgen05_guardrail_trap_phase_invalid_during_alloc,@function
        .size           $__internal_1_$__cuda_sm10x_tcgen05_guardrail_trap_phase_invalid_during_alloc,($__internal_2_$__cuda_sm10x_tcgen05_guardrail_trap_unallocated_columns_being_dealloced - $__internal_1_$__cuda_sm10x_tcgen05_guardrail_trap_phase_invalid_during_alloc)
$__internal_1_$__cuda_sm10x_tcgen05_guardrail_trap_phase_invalid_during_alloc:
[----:B------:R-:W-:Y:S05]  /*98e0*/  BPT.TRAP 0x1 ;  /* 0x000000040000795c */ /* 0x000fea0000300000 */
[----:B------:R-:W-:-:S04]  /*98f0*/  MOV R5, 0x0 ;  /* 0x0000000000057802 */ /* 0x000fc80000000f00 */
[----:B------:R-:W-:Y:S05]  /*9900*/  RET.REL.NODEC R4 `(_ZN7cutlass13device_kernelINS_4gemm6kernel13GemmUniversalIN4cute5tupleIJiiiiEEENS1_10collective13CollectiveMmaINS1_35MainloopSm100TmaUmmaWarpSpecializedILi4ELi2ELi4ENS5_IJNS4_1CILi1EEENSA_ILi2EEESB_EEEEENS5_IJNSA_ILi64EEENSA_ILi128EEESF_EEENS_10tfloat32_tENS5_IJlSB_lEEESI_SJ_NS4_8TiledMMAINS4_8MMA_AtomIJNS4_17SM100_MMA_TF32_SSISI_SI_fLi64ELi128ELNS4_4UMMA5MajorE0ELSO_0ELNSN_7ScaleInE0ELSP_0EEEEEENS4_6LayoutINS5_IJSB_SB_SB_EEENS5_IJNSA_ILi0EEESU_SU_EEEEENS5_IJNS4_10UnderscoreESX_SX_EEEEENS4_23SM90_TMA_LOAD_MULTICASTENS4_14ComposedLayoutINS4_7SwizzleILi3ELi4ELi3EEENS4_18smem_ptr_flag_bitsILi32EEENSS_INS5_IJNSA_ILi8EEENSA_ILi32EEEEEENS5_IJS17_SB_EEEEEEEvNS4_8identityENS4_13SM90_TMA_LOADES1B_vS1C_EENS_8epilogue10collective18CollectiveEpilogueINS1F_23Sm100TmaWarpSpecializedILi4ELi2ELi16ELb1ELb0EEEJSH_NS5_IJNSS_ISF_SB_EENSS_IS17_SB_EEEEESI_SJ_SI_SJ_NS1F_6fusion15FusionCallbacksIS1J_NS1N_17LinearCombinationISI_fSI_fLNS_15FloatRoundStyleE2EEESH_S1M_JEEENS4_5SM1004TMEM4LOAD26SM100_TMEM_LOAD_16dp128b8xES1D_S1B_NS4_17SM75_U32x4_LDSM_NENS4_14SM90_TMA_STOREES1B_NS4_17SM90_U32x4_STSM_NENS4_39AutoVectorizingCopyWithAssumedAlignmentILi128EEEEEEvvEEEEvNT_6ParamsE) ;  /* 0xffffff6404bc7950 */ /* 0x000fea0003c3ffff */
        .weak           $__internal_2_$__cuda_sm10x_tcgen05_guardrail_trap_unallocated_columns_being_dealloced
        .type           $__internal_2_$__cuda_sm10x_tcgen05_guardrail_trap_unallocated_columns_being_dealloced,@function
        .size           $__internal_2_$__cuda_sm10x_tcgen05_guardrail_trap_unallocated_columns_being_dealloced,(.L_x_183 - $__internal_2_$__cuda_sm10x_tcgen05_guardrail_trap_unallocated_columns_being_dealloced)
$__internal_2_$__cuda_sm10x_tcgen05_guardrail_trap_unallocated_columns_being_dealloced:
[----:B------:R-:W-:Y:S05]  /*9910*/  BPT.TRAP 0x1 ;  /* 0x000000040000795c */ /* 0x000fea0000300000 */
[----:B------:R-:W-:-:S04]  /*9920*/  HFMA2 R3, -RZ, RZ, 0, 0 ;  /* 0x00000000ff037431 */ /* 0x000fc800000001ff */
[----:B------:R-:W-:Y:S05]  /*9930*/  RET.REL.NODEC R2 `(_ZN7cutlass13device_kernelINS_4gemm6kernel13GemmUniversalIN4cute5tupleIJiiiiEEENS1_10collective13CollectiveMmaINS1_35MainloopSm100TmaUmmaWarpSpecializedILi4ELi2ELi4ENS5_IJNS4_1CILi1EEENSA_ILi2EEESB_EEEEENS5_IJNSA_ILi64EEENSA_ILi128EEESF_EEENS_10tfloat32_tENS5_IJlSB_lEEESI_SJ_NS4_8TiledMMAINS4_8MMA_AtomIJNS4_17SM100_MMA_TF32_SSISI_SI_fLi64ELi128ELNS4_4UMMA5MajorE0ELSO_0ELNSN_7ScaleInE0ELSP_0EEEEEENS4_6LayoutINS5_IJSB_SB_SB_EEENS5_IJNSA_ILi0EEESU_SU_EEEEENS5_IJNS4_10UnderscoreESX_SX_EEEEENS4_23SM90_TMA_LOAD_MULTICASTENS4_14ComposedLayoutINS4_7SwizzleILi3ELi4ELi3EEENS4_18smem_ptr_flag_bitsILi32EEENSS_INS5_IJNSA_ILi8EEENSA_ILi32EEEEEENS5_IJS17_SB_EEEEEEEvNS4_8identityENS4_13SM90_TMA_LOADES1B_vS1C_EENS_8epilogue10collective18CollectiveEpilogueINS1F_23Sm100TmaWarpSpecializedILi4ELi2ELi16ELb1ELb0EEEJSH_NS5_IJNSS_ISF_SB_EENSS_IS17_SB_EEEEESI_SJ_SI_SJ_NS1F_6fusion15FusionCallbacksIS1J_NS1N_17LinearCombinationISI_fSI_fLNS_15FloatRoundStyleE2EEESH_S1M_JEEENS4_5SM1004TMEM4LOAD26SM100_TMEM_LOAD_16dp128b8xES1D_S1B_NS4_17SM75_U32x4_LDSM_NENS4_14SM90_TMA_STOREES1B_NS4_17SM90_U32x4_STSM_NENS4_39AutoVectorizingCopyWithAssumedAlignmentILi128EEEEEEvvEEEEvNT_6ParamsE) ;  /* 0xffffff6402b07950 */ /* 0x000fea0003c3ffff */
.L_x_182:
[----:B------:R-:W-:-:S00]  /*9940*/  BRA `(.L_x_182) ;  /* 0xfffffffc00fc7947 */ /* 0x000fc0000383ffff */
[----:B------:R-:W-:-:S00]  /*9950*/  NOP ;  /* 0x0000000000007918 */ /* 0x000fc00000000000 */
        /* <DEDUP_REMOVED lines=10> */
.L_x_183:


//--------------------- .nv.global.init           --------------------------
	.section	.nv.global.init,"aw",@progbits
.nv.global.init:
	.type		$str$27,@object
	.size		$str$27,($str$28 - $str$27)
$str$27:
        /*0000*/ 	.byte	0x28, 0x61, 0x64, 0x64, 0x72, 0x65, 0x73, 0x73, 0x20, 0x26, 0x20, 0x6d, 0x61, 0x73, 0x6b, 0x29
        /*0010*/ 	.byte	0x20, 0x3d, 0x3d, 0x20, 0x30, 0x00
	.type		$str$28,@object
	.size		$str$28,($str$26 - $str$28)
$str$28:
        /*0016*/ 	.byte	0x2f, 0x74, 0x6d, 0x70, 0x2f, 0x63, 0x75, 0x74, 0x6c, 0x61, 0x73, 0x73, 0x5f, 0x73, 0x77, 0x65
        /*0026*/ 	.byte	0x65, 0x70, 0x5f, 0x73, 0x72, 0x63, 0x2f, 0x69, 0x6e, 0x63, 0x6c, 0x75, 0x64, 0x65, 0x2f, 0x63
        /*0036*/ 	.byte	0x75, 0x74, 0x65, 0x2f, 0x70, 0x6f, 0x69, 0x6e, 0x74, 0x65, 0x72, 0x5f, 0x66, 0x6c, 0x61, 0x67
        /*0046*/ 	.byte	0x67, 0x65, 0x64, 0x2e, 0x68, 0x70, 0x70, 0x00
	.type		$str$26,@object
	.size		$str$26,($str$25 - $str$26)
$str$26:
        /*004e*/ 	.byte	0x2f, 0x74, 0x6d, 0x70, 0x2f, 0x63, 0x75, 0x74, 0x6c, 0x61, 0x73, 0x73, 0x5f, 0x73, 0x77, 0x65
        /*005e*/ 	.byte	0x65, 0x70, 0x5f, 0x73, 0x72, 0x63, 0x2f, 0x69, 0x6e, 0x63, 0x6c, 0x75, 0x64, 0x65, 0x2f, 0x63
        /*006e*/ 	.byte	0x75, 0x74, 0x65, 0x2f, 0x61, 0x74, 0x6f, 0x6d, 0x2f, 0x63, 0x6f, 0x70, 0x79, 0x5f, 0x74, 0x72
        /*007e*/ 	.byte	0x61, 0x69, 0x74, 0x73, 0x5f, 0x73, 0x6d, 0x31, 0x30, 0x30, 0x2e, 0x68, 0x70, 0x70, 0x00
	.type		$str$25,@object
	.size		$str$25,(__unnamed_1 - $str$25)
$str$25:
        /*008d*/ 	.byte	0x28, 0x28, 0x75, 0x69, 0x6e, 0x74, 0x33, 0x32, 0x5f, 0x74, 0x28, 0x74, 0x68, 0x72, 0x65, 0x61
        /*009d*/ 	.byte	0x64, 0x49, 0x64, 0x78, 0x2e, 0x78, 0x29, 0x20, 0x2f, 0x20, 0x33, 0x32, 0x29, 0x20, 0x25, 0x20
        /*00ad*/ 	.byte	0x34, 0x29, 0x20, 0x3d, 0x3d, 0x20, 0x28, 0x28, 0x28, 0x74, 0x6d, 0x65, 0x6d, 0x5f, 0x61, 0x64
        /*00bd*/ 	.byte	0x64, 0x72, 0x20, 0x3e, 0x3e, 0x20, 0x31, 0x36, 0x29, 0x20, 0x2f, 0x20, 0x33, 0x32, 0x29, 0x20
        /*00cd*/ 	.byte	0x25, 0x20, 0x34, 0x29, 0x00
	.type		__unnamed_1,@object
	.size		__unnamed_1,(__unnamed_2 - __unnamed_1)
__unnamed_1:
        /*00d2*/ 	.byte	0x61, 0x75, 0x74, 0x6f, 0x20, 0x63, 0x75, 0x74, 0x65, 0x3a, 0x3a, 0x61, 0x73, 0x5f, 0x70, 0x6f
        /* <DEDUP_REMOVED lines=24> */
        /*0262*/ 	.byte	0x30, 0x34, 0x38, 0x3e, 0x3e, 0x3e, 0x3e, 0x5d, 0x00
	.type		__unnamed_2,@object
	.size		__unnamed_2,(.L_2 - __unnamed_2)
__unnamed_2:
        /* <DEDUP_REMOVED lines=45> */
        /*053b*/ 	.byte	0x3e, 0x3e, 0x3e, 0x5d, 0x00
.L_2:


//--------------------- .nv.shared._ZN7cutlass13device_kernelINS_4gemm6kernel13GemmUniversalIN4cute5tupleIJiiiiEEENS1_10collective13CollectiveMmaINS1_35MainloopSm100TmaUmmaWarpSpecializedILi4ELi2ELi4ENS5_IJNS4_1CILi1EEENSA_ILi2EEESB_EEEEENS5_IJNSA_ILi64EEENSA_ILi128EEESF_EEENS_10tfloat32_tENS5_IJlSB_lEEESI_SJ_NS4_8TiledMMAINS4_8MMA_AtomIJNS4_17SM100_MMA_TF32_SSISI_SI_fLi64ELi128ELNS4_4UMMA5MajorE0ELSO_0ELNSN_7ScaleInE0ELSP_0EEEEEENS4_6LayoutINS5_IJSB_SB_SB_EEENS5_IJNSA_ILi0EEESU_SU_EEEEENS5_IJNS4_10UnderscoreESX_SX_EEEEENS4_23SM90_TMA_LOAD_MULTICASTENS4_14ComposedLayoutINS4_7SwizzleILi3ELi4ELi3EEENS4_18smem_ptr_flag_bitsILi32EEENSS_INS5_IJNSA_ILi8EEENSA_ILi32EEEEEENS5_IJS17_SB_EEEEEEEvNS4_8identityENS4_13SM90_TMA_LOADES1B_vS1C_EENS_8epilogue10collective18CollectiveEpilogueINS1F_23Sm100TmaWarpSpecializedILi4ELi2ELi16ELb1ELb0EEEJSH_NS5_IJNSS_ISF_SB_EENSS_IS17_SB_EEEEESI_SJ_SI_SJ_NS1F_6fusion15FusionCallbacksIS1J_NS1N_17LinearCombinationISI_fSI_fLNS_15FloatRoundStyleE2EEESH_S1M_JEEENS4_5SM1004TMEM4LOAD26SM100_TMEM_LOAD_16dp128b8xES1D_S1B_NS4_17SM75_U32x4_LDSM_NENS4_14SM90_TMA_STOREES1B_NS4_17SM90_U32x4_STSM_NENS4_39AutoVectorizingCopyWithAssumedAlignmentILi128EEEEEEvvEEEEvNT_6ParamsE --------------------------
	.section	.nv.shared._ZN7cutlass13device_kernelINS_4gemm6kernel13GemmUniversalIN4cute5tupleIJiiiiEEENS1_10collective13CollectiveMmaINS1_35MainloopSm100TmaUmmaWarpSpecializedILi4ELi2ELi4ENS5_IJNS4_1CILi1EEENSA_ILi2EEESB_EEEEENS5_IJNSA_ILi64EEENSA_ILi128EEESF_EEENS_10tfloat32_tENS5_IJlSB_lEEESI_SJ_NS4_8TiledMMAINS4_8MMA_AtomIJNS4_17SM100_MMA_TF32_SSISI_SI_fLi64ELi128ELNS4_4UMMA5MajorE0ELSO_0ELNSN_7ScaleInE0ELSP_0EEEEEENS4_6LayoutINS5_IJSB_SB_SB_EEENS5_IJNSA_ILi0EEESU_SU_EEEEENS5_IJNS4_10UnderscoreESX_SX_EEEEENS4_23SM90_TMA_LOAD_MULTICASTENS4_14ComposedLayoutINS4_7SwizzleILi3ELi4ELi3EEENS4_18smem_ptr_flag_bitsILi32EEENSS_INS5_IJNSA_ILi8EEENSA_ILi32EEEEEENS5_IJS17_SB_EEEEEEEvNS4_8identityENS4_13SM90_TMA_LOADES1B_vS1C_EENS_8epilogue10collective18CollectiveEpilogueINS1F_23Sm100TmaWarpSpecializedILi4ELi2ELi16ELb1ELb0EEEJSH_NS5_IJNSS_ISF_SB_EENSS_IS17_SB_EEEEESI_SJ_SI_SJ_NS1F_6fusion15FusionCallbacksIS1J_NS1N_17LinearCombinationISI_fSI_fLNS_15FloatRoundStyleE2EEESH_S1M_JEEENS4_5SM1004TMEM4LOAD26SM100_TMEM_LOAD_16dp128b8xES1D_S1B_NS4_17SM75_U32x4_LDSM_NENS4_14SM90_TMA_STOREES1B_NS4_17SM90_U32x4_STSM_NENS4_39AutoVectorizingCopyWithAssumedAlignmentILi128EEEEEEvvEEEEvNT_6ParamsE,"aw",@nobits
	.sectionflags	@""
	.align	16
	.zero		1024


//--------------------- .nv.shared.reserved.0     --------------------------
	.section	.nv.shared.reserved.0,"aw",@nobits
	.weak		__nv_reservedSMEM_offset_0_alias
	.size		__nv_reservedSMEM_offset_0_alias, 0, 64
	.other		__nv_reservedSMEM_offset_0_alias,@"STO_CUDA_RESERVED_SHARED STV_DEFAULT"
__nv_reservedSMEM_offset_0_alias:
	.zero		0
.nv.shared.reserved.0:
	.zero		64
	.weak		__nv_reservedSMEM_tcgen05_partition
	.type		__nv_reservedSMEM_tcgen05_partition,@object
	.size		__nv_reservedSMEM_tcgen05_partition,(.L_0 - __nv_reservedSMEM_tcgen05_partition)
__nv_reservedSMEM_tcgen05_partition:
	.zero		32
.L_0:


//--------------------- .nv.global                --------------------------
	.section	.nv.global,"aw",@nobits
.nv.global:
	.type		_ZN39_INTERNAL_087cb83c_4_k_cu_3a1505fd_92484cute1_E,@object
	.size		_ZN39_INTERNAL_087cb83c_4_k_cu_3a1505fd_92484cute1_E,(_ZN39_INTERNAL_087cb83c_4_k_cu_3a1505fd_92484cuda3std3__45__cpo6cbeginE - _ZN39_INTERNAL_087cb83c_4_k_cu_3a1505fd_92484cute1_E)
_ZN39_INTERNAL_087cb83c_4_k_cu_3a1505fd_92484cute1_E:
	.zero		1
	.type		_ZN39_INTERNAL_087cb83c_4_k_cu_3a1505fd_92484cuda3std3__45__cpo6cbeginE,@object
	.size		_ZN39_INTERNAL_087cb83c_4_k_cu_3a1505fd_92484cuda3std3__45__cpo6cbeginE,(_ZN39_INTERNAL_087cb83c_4_k_cu_3a1505fd_92484cuda3std3__48in_placeE - _ZN39_INTERNAL_087cb83c_4_k_cu_3a1505fd_92484cuda3std3__45__cpo6cbeginE)
_ZN39_INTERNAL_087cb83c_4_k_cu_3a1505fd_92484cuda3std3__45__cpo6cbeginE:
	.zero		1
	.type		_ZN39_INTERNAL_087cb83c_4_k_cu_3a1505fd_92484cuda3std3__48in_placeE,@object
	.size		_ZN39_INTERNAL_087cb83c_4_k_cu_3a1505fd_92484cuda3std3__48in_placeE,(_ZN39_INTERNAL_087cb83c_4_k_cu_3a1505fd_92484cuda3std6ranges3__45__cpo9iter_moveE - _ZN39_INTERNAL_087cb83c_4_k_cu_3a1505fd_92484cuda3std3__48in_placeE)
_ZN39_INTERNAL_087cb83c_4_k_cu_3a1505fd_92484cuda3std3__48in_placeE:
	.zero		1
	.type		_ZN39_INTERNAL_087cb83c_4_k_cu_3a1505fd_92484cuda3std6ranges3__45__cpo9iter_moveE,@object
	.size		_ZN39_INTERNAL_087cb83c_4_k_cu_3a1505fd_92484cuda3std6ranges3__45__cpo9iter_moveE,(_ZN39_INTERNAL_087cb83c_4_k_cu_3a1505fd_92484cuda3std3__45__cpo5beginE - _ZN39_INTERNAL_087cb83c_4_k_cu_3a1505fd_92484cuda3std6ranges3__45__cpo9iter_moveE)
_ZN39_INTERNAL_087cb83c_4_k_cu_3a1505fd_92484cuda3std6ranges3__45__cpo9iter_moveE:
	.zero		1
	.type		_ZN39_INTERNAL_087cb83c_4_k_cu_3a1505fd_92484cuda3std3__45__cpo5beginE,@object
	.size		_ZN39_INTERNAL_087cb83c_4_k_cu_3a1505fd_92484cuda3std3__45__cpo5beginE,(_ZN39_INTERNAL_087cb83c_4_k_cu_3a1505fd_92484cuda3std3__441_GLOBAL__N__087cb83c_4_k_cu_3a1505fd_92486ignoreE - _ZN39_INTERNAL_087cb83c_4_k_cu_3a1505fd_92484cuda3std3__45__cpo5beginE)
_ZN39_INTERNAL_087cb83c_4_k_cu_3a1505fd_92484cuda3std3__45__cpo5beginE:
	.zero		1
	.type		_ZN39_INTERNAL_087cb83c_4_k_cu_3a1505fd_92484cuda3std3__441_GLOBAL__N__087cb83c_4_k_cu_3a1505fd_92486ignoreE,@object
	.size		_ZN39_INTERNAL_087cb83c_4_k_cu_3a1505fd_92484cuda3std3__441_GLOBAL__N__087cb83c_4_k_cu_3a1505fd_92486ignoreE,(_ZN39_INTERNAL_087cb83c_4_k_cu_3a1505fd_92484cute7productE - _ZN39_INTERNAL_087cb83c_4_k_cu_3a1505fd_92484cuda3std3__441_GLOBAL__N__087cb83c_4_k_cu_3a1505fd_92486ignoreE)
_ZN39_INTERNAL_087cb83c_4_k_cu_3a1505fd_92484cuda3std3__441_GLOBAL__N__087cb83c_4_k_cu_3a1505fd_92486ignoreE:
	.zero		1
	.type		_ZN39_INTERNAL_087cb83c_4_k_cu_3a1505fd_92484cute7productE,@object
	.size		_ZN39_INTERNAL_087cb83c_4_k_cu_3a1505fd_92484cute7productE,(_ZN39_INTERNAL_087cb83c_4_k_cu_3a1505fd_92484cuda3std3__45__cpo3endE - _ZN39_INTERNAL_087cb83c_4_k_cu_3a1505fd_92484cute7productE)
_ZN39_INTERNAL_087cb83c_4_k_cu_3a1505fd_92484cute7productE:
	.zero		1
	.type		_ZN39_INTERNAL_087cb83c_4_k_cu_3a1505fd_92484cuda3std3__45__cpo3endE,@object
	.size		_ZN39_INTERNAL_087cb83c_4_k_cu_3a1505fd_92484cuda3std3__45__cpo3endE,(_ZN39_INTERNAL_087cb83c_4_k_cu_3a1505fd_92484cuda3std3__419piecewise_constructE - _ZN39_INTERNAL_087cb83c_4_k_cu_3a1505fd_92484cuda3std3__45__cpo3endE)
_ZN39_INTERNAL_087cb83c_4_k_cu_3a1505fd_92484cuda3std3__45__cpo3endE:
	.zero		1
	.type		_ZN39_INTERNAL_087cb83c_4_k_cu_3a1505fd_92484cuda3std3__419piecewise_constructE,@object
	.size		_ZN39_INTERNAL_087cb83c_4_k_cu_3a1505fd_92484cuda3std3__419piecewise_constructE,(_ZN39_INTERNAL_087cb83c_4_k_cu_3a1505fd_92484cuda3std3__45__cpo4cendE - _ZN39_INTERNAL_087cb83c_4_k_cu_3a1505fd_92484cuda3std3__419piecewise_constructE)
_ZN39_INTERNAL_087cb83c_4_k_cu_3a1505fd_92484cuda3std3__419piecewise_constructE:
	.zero		1
	.type		_ZN39_INTERNAL_087cb83c_4_k_cu_3a1505fd_92484cuda3std3__45__cpo4cendE,@object
	.size		_ZN39_INTERNAL_087cb83c_4_k_cu_3a1505fd_92484cuda3std3__45__cpo4cendE,(_ZN39_INTERNAL_087cb83c_4_k_cu_3a1505fd_92484cuda3std6ranges3__45__cpo4swapE - _ZN39_INTERNAL_087cb83c_4_k_cu_3a1505fd_92484cuda3std3__45__cpo4cendE)
_ZN39_INTERNAL_087cb83c_4_k_cu_3a1505fd_92484cuda3std3__45__cpo4cendE:
	.zero		1
	.type		_ZN39_INTERNAL_087cb83c_4_k_cu_3a1505fd_92484cuda3std6ranges3__45__cpo4swapE,@object
	.size		_ZN39_INTERNAL_087cb83c_4_k_cu_3a1505fd_92484cuda3std6ranges3__45__cpo4swapE,(.L_10 - _ZN39_INTERNAL_087cb83c_4_k_cu_3a1505fd_92484cuda3std6ranges3__45__cpo4swapE)
_ZN39_INTERNAL_087cb83c_4_k_cu_3a1505fd_92484cuda3std6ranges3__45__cpo4swapE:
	.zero		1
.L_10:


//--------------------- .nv.constant0._ZN7cutlass13device_kernelINS_4gemm6kernel13GemmUniversalIN4cute5tupleIJiiiiEEENS1_10collective13CollectiveMmaINS1_35MainloopSm100TmaUmmaWarpSpecializedILi4ELi2ELi4ENS5_IJNS4_1CILi1EEENSA_ILi2EEESB_EEEEENS5_IJNSA_ILi64EEENSA_ILi128EEESF_EEENS_10tfloat32_tENS5_IJlSB_lEEESI_SJ_NS4_8TiledMMAINS4_8MMA_AtomIJNS4_17SM100_MMA_TF32_SSISI_SI_fLi64ELi128ELNS4_4UMMA5MajorE0ELSO_0ELNSN_7ScaleInE0ELSP_0EEEEEENS4_6LayoutINS5_IJSB_SB_SB_EEENS5_IJNSA_ILi0EEESU_SU_EEEEENS5_IJNS4_10UnderscoreESX_SX_EEEEENS4_23SM90_TMA_LOAD_MULTICASTENS4_14ComposedLayoutINS4_7SwizzleILi3ELi4ELi3EEENS4_18smem_ptr_flag_bitsILi32EEENSS_INS5_IJNSA_ILi8EEENSA_ILi32EEEEEENS5_IJS17_SB_EEEEEEEvNS4_8identityENS4_13SM90_TMA_LOADES1B_vS1C_EENS_8epilogue10collective18CollectiveEpilogueINS1F_23Sm100TmaWarpSpecializedILi4ELi2ELi16ELb1ELb0EEEJSH_NS5_IJNSS_ISF_SB_EENSS_IS17_SB_EEEEESI_SJ_SI_SJ_NS1F_6fusion15FusionCallbacksIS1J_NS1N_17LinearCombinationISI_fSI_fLNS_15FloatRoundStyleE2EEESH_S1M_JEEENS4_5SM1004TMEM4LOAD26SM100_TMEM_LOAD_16dp128b8xES1D_S1B_NS4_17SM75_U32x4_LDSM_NENS4_14SM90_TMA_STOREES1B_NS4_17SM90_U32x4_STSM_NENS4_39AutoVectorizingCopyWithAssumedAlignmentILi128EEEEEEvvEEEEvNT_6ParamsE --------------------------
	.section	.nv.constant0._ZN7cutlass13device_kernelINS_4gemm6kernel13GemmUniversalIN4cute5tupleIJiiiiEEENS1_10collective13CollectiveMmaINS1_35MainloopSm100TmaUmmaWarpSpecializedILi4ELi2ELi4ENS5_IJNS4_1CILi1EEENSA_ILi2EEESB_EEEEENS5_IJNSA_ILi64EEENSA_ILi128EEESF_EEENS_10tfloat32_tENS5_IJlSB_lEEESI_SJ_NS4_8TiledMMAINS4_8MMA_AtomIJNS4_17SM100_MMA_TF32_SSISI_SI_fLi64ELi128ELNS4_4UMMA5MajorE0ELSO_0ELNSN_7ScaleInE0ELSP_0EEEEEENS4_6LayoutINS5_IJSB_SB_SB_EEENS5_IJNSA_ILi0EEESU_SU_EEEEENS5_IJNS4_10UnderscoreESX_SX_EEEEENS4_23SM90_TMA_LOAD_MULTICASTENS4_14ComposedLayoutINS4_7SwizzleILi3ELi4ELi3EEENS4_18smem_ptr_flag_bitsILi32EEENSS_INS5_IJNSA_ILi8EEENSA_ILi32EEEEEENS5_IJS17_SB_EEEEEEEvNS4_8identityENS4_13SM90_TMA_LOADES1B_vS1C_EENS_8epilogue10collective18CollectiveEpilogueINS1F_23Sm100TmaWarpSpecializedILi4ELi2ELi16ELb1ELb0EEEJSH_NS5_IJNSS_ISF_SB_EENSS_IS17_SB_EEEEESI_SJ_SI_SJ_NS1F_6fusion15FusionCallbacksIS1J_NS1N_17LinearCombinationISI_fSI_fLNS_15FloatRoundStyleE2EEESH_S1M_JEEENS4_5SM1004TMEM4LOAD26SM100_TMEM_LOAD_16dp128b8xES1D_S1B_NS4_17SM75_U32x4_LDSM_NENS4_14SM90_TMA_STOREES1B_NS4_17SM90_U32x4_STSM_NENS4_39AutoVectorizingCopyWithAssumedAlignmentILi128EEEEEEvvEEEEvNT_6ParamsE,"a",@progbits
	.sectionflags	@""
	.align	4
.nv.constant0._ZN7cutlass13device_kernelINS_4gemm6kernel13GemmUniversalIN4cute5tupleIJiiiiEEENS1_10collective13CollectiveMmaINS1_35MainloopSm100TmaUmmaWarpSpecializedILi4ELi2ELi4ENS5_IJNS4_1CILi1EEENSA_ILi2EEESB_EEEEENS5_IJNSA_ILi64EEENSA_ILi128EEESF_EEENS_10tfloat32_tENS5_IJlSB_lEEESI_SJ_NS4_8TiledMMAINS4_8MMA_AtomIJNS4_17SM100_MMA_TF32_SSISI_SI_fLi64ELi128ELNS4_4UMMA5MajorE0ELSO_0ELNSN_7ScaleInE0ELSP_0EEEEEENS4_6LayoutINS5_IJSB_SB_SB_EEENS5_IJNSA_ILi0EEESU_SU_EEEEENS5_IJNS4_10UnderscoreESX_SX_EEEEENS4_23SM90_TMA_LOAD_MULTICASTENS4_14ComposedLayoutINS4_7SwizzleILi3ELi4ELi3EEENS4_18smem_ptr_flag_bitsILi32EEENSS_INS5_IJNSA_ILi8EEENSA_ILi32EEEEEENS5_IJS17_SB_EEEEEEEvNS4_8identityENS4_13SM90_TMA_LOADES1B_vS1C_EENS_8epilogue10collective18CollectiveEpilogueINS1F_23Sm100TmaWarpSpecializedILi4ELi2ELi16ELb1ELb0EEEJSH_NS5_IJNSS_ISF_SB_EENSS_IS17_SB_EEEEESI_SJ_SI_SJ_NS1F_6fusion15FusionCallbacksIS1J_NS1N_17LinearCombinationISI_fSI_fLNS_15FloatRoundStyleE2EEESH_S1M_JEEENS4_5SM1004TMEM4LOAD26SM100_TMEM_LOAD_16dp128b8xES1D_S1B_NS4_17SM75_U32x4_LDSM_NENS4_14SM90_TMA_STOREES1B_NS4_17SM90_U32x4_STSM_NENS4_39AutoVectorizingCopyWithAssumedAlignmentILi128EEEEEEvvEEEEvNT_6ParamsE:
	.zero		2944


//--------------------- SYMBOLS --------------------------

	.type		.nv.reservedSmem.offset0,@object
	.size		.nv.reservedSmem.offset0,0x4
	.type		.nv.reservedSmem.cap,@object
	.size		.nv.reservedSmem.cap,0x4
	.type		__assertfail,@function
